//
// Generated by NVIDIA NVVM Compiler
//
// Compiler Build ID: CL-36424714
// Cuda compilation tools, release 13.0, V13.0.88
// Based on NVVM 20.0.0
//

.version 9.0
.target sm_100
.address_size 64

	// .globl	_Z5sobelPhS_jjj
.const .align 4 .b8 mask[200] = {255, 255, 255, 255, 252, 255, 255, 255, 250, 255, 255, 255, 252, 255, 255, 255, 255, 255, 255, 255, 254, 255, 255, 255, 248, 255, 255, 255, 244, 255, 255, 255, 248, 255, 255, 255, 254, 255, 255, 255, 0, 0, 0, 0, 0, 0, 0, 0, 0, 0, 0, 0, 0, 0, 0, 0, 0, 0, 0, 0, 2, 0, 0, 0, 8, 0, 0, 0, 12, 0, 0, 0, 8, 0, 0, 0, 2, 0, 0, 0, 1, 0, 0, 0, 4, 0, 0, 0, 6, 0, 0, 0, 4, 0, 0, 0, 1, 0, 0, 0, 255, 255, 255, 255, 254, 255, 255, 255, 0, 0, 0, 0, 2, 0, 0, 0, 1, 0, 0, 0, 252, 255, 255, 255, 248, 255, 255, 255, 0, 0, 0, 0, 8, 0, 0, 0, 4, 0, 0, 0, 250, 255, 255, 255, 244, 255, 255, 255, 0, 0, 0, 0, 12, 0, 0, 0, 6, 0, 0, 0, 252, 255, 255, 255, 248, 255, 255, 255, 0, 0, 0, 0, 8, 0, 0, 0, 4, 0, 0, 0, 255, 255, 255, 255, 254, 255, 255, 255, 0, 0, 0, 0, 2, 0, 0, 0, 1};
// _ZZ5sobelPhS_jjjE10shared_img has been demoted

.visible .entry _Z5sobelPhS_jjj(
	.param .u64 .ptr .align 1 _Z5sobelPhS_jjj_param_0,
	.param .u64 .ptr .align 1 _Z5sobelPhS_jjj_param_1,
	.param .u32 _Z5sobelPhS_jjj_param_2,
	.param .u32 _Z5sobelPhS_jjj_param_3,
	.param .u32 _Z5sobelPhS_jjj_param_4
)
{
	.reg .pred 	%p<7>;
	.reg .b16 	%rs<5>;
	.reg .b32 	%r<303>;
	.reg .b32 	%f<310>;
	.reg .b64 	%rd<13>;
	// demoted variable
	.shared .align 1 .b8 _ZZ5sobelPhS_jjjE10shared_img[3072];
	ld.param.u64 	%rd1, [_Z5sobelPhS_jjj_param_0];
	ld.param.u64 	%rd2, [_Z5sobelPhS_jjj_param_1];
	ld.param.u32 	%r8, [_Z5sobelPhS_jjj_param_2];
	ld.param.u32 	%r6, [_Z5sobelPhS_jjj_param_3];
	ld.param.u32 	%r7, [_Z5sobelPhS_jjj_param_4];
	mov.u32 	%r10, %tid.x;
	mov.u32 	%r11, %tid.y;
	mov.u32 	%r12, %ctaid.x;
	add.s32 	%r1, %r10, -2;
	mad.lo.s32 	%r2, %r12, 28, %r1;
	mov.u32 	%r13, %ctaid.y;
	add.s32 	%r3, %r11, -2;
	mad.lo.s32 	%r14, %r13, 28, %r3;
	setp.lt.u32 	%p2, %r2, %r6;
	setp.lt.u32 	%p3, %r14, %r8;
	and.pred  	%p1, %p2, %p3;
	mov.u32 	%r15, _ZZ5sobelPhS_jjjE10shared_img;
	mad.lo.s32 	%r16, %r11, 96, %r15;
	mad.lo.s32 	%r5, %r10, 3, %r16;
	not.pred 	%p4, %p1;
	@%p4 bra 	$L__BB0_2;
	cvta.to.global.u64 	%rd3, %rd1;
	mad.lo.s32 	%r17, %r6, %r14, %r2;
	mul.lo.s32 	%r18, %r17, %r7;
	cvt.u64.u32 	%rd4, %r18;
	add.s64 	%rd5, %rd3, %rd4;
	ld.global.u8 	%rs2, [%rd5];
	st.shared.u8 	[%r5], %rs2;
	add.s32 	%r19, %r18, 1;
	cvt.u64.u32 	%rd6, %r19;
	add.s64 	%rd7, %rd3, %rd6;
	ld.global.u8 	%rs3, [%rd7];
	st.shared.u8 	[%r5+1], %rs3;
	add.s32 	%r20, %r18, 2;
	cvt.u64.u32 	%rd8, %r20;
	add.s64 	%rd9, %rd3, %rd8;
	ld.global.u8 	%rs4, [%rd9];
	st.shared.u8 	[%r5+2], %rs4;
	bra.uni 	$L__BB0_3;
$L__BB0_2:
	mov.b16 	%rs1, 0;
	st.shared.u8 	[%r5], %rs1;
	st.shared.u8 	[%r5+1], %rs1;
	st.shared.u8 	[%r5+2], %rs1;
$L__BB0_3:
	bar.sync 	0;
	max.u32 	%r22, %r1, %r3;
	setp.gt.u32 	%p5, %r22, 27;
	@%p5 bra 	$L__BB0_6;
	ld.shared.u8 	%r23, [%r5+-196];
	ld.const.u32 	%r24, [mask];
	mul.lo.s32 	%r25, %r24, %r23;
	cvt.rn.f32.s32 	%f4, %r25;
	ld.shared.u8 	%r26, [%r5+-197];
	mul.lo.s32 	%r27, %r24, %r26;
	cvt.rn.f32.s32 	%f5, %r27;
	ld.shared.u8 	%r28, [%r5+-198];
	mul.lo.s32 	%r29, %r24, %r28;
	cvt.rn.f32.s32 	%f6, %r29;
	ld.const.u32 	%r30, [mask+100];
	mul.lo.s32 	%r31, %r30, %r23;
	cvt.rn.f32.s32 	%f7, %r31;
	mul.lo.s32 	%r32, %r30, %r26;
	cvt.rn.f32.s32 	%f8, %r32;
	mul.lo.s32 	%r33, %r30, %r28;
	cvt.rn.f32.s32 	%f9, %r33;
	ld.shared.u8 	%r34, [%r5+-193];
	ld.const.u32 	%r35, [mask+20];
	mul.lo.s32 	%r36, %r35, %r34;
	cvt.rn.f32.s32 	%f10, %r36;
	add.f32 	%f11, %f4, %f10;
	ld.shared.u8 	%r37, [%r5+-194];
	mul.lo.s32 	%r38, %r35, %r37;
	cvt.rn.f32.s32 	%f12, %r38;
	add.f32 	%f13, %f5, %f12;
	ld.shared.u8 	%r39, [%r5+-195];
	mul.lo.s32 	%r40, %r35, %r39;
	cvt.rn.f32.s32 	%f14, %r40;
	add.f32 	%f15, %f6, %f14;
	ld.const.u32 	%r41, [mask+120];
	mul.lo.s32 	%r42, %r41, %r34;
	cvt.rn.f32.s32 	%f16, %r42;
	add.f32 	%f17, %f7, %f16;
	mul.lo.s32 	%r43, %r41, %r37;
	cvt.rn.f32.s32 	%f18, %r43;
	add.f32 	%f19, %f8, %f18;
	mul.lo.s32 	%r44, %r41, %r39;
	cvt.rn.f32.s32 	%f20, %r44;
	add.f32 	%f21, %f9, %f20;
	ld.shared.u8 	%r45, [%r5+-190];
	ld.const.u32 	%r46, [mask+40];
	mul.lo.s32 	%r47, %r46, %r45;
	cvt.rn.f32.s32 	%f22, %r47;
	add.f32 	%f23, %f11, %f22;
	ld.shared.u8 	%r48, [%r5+-191];
	mul.lo.s32 	%r49, %r46, %r48;
	cvt.rn.f32.s32 	%f24, %r49;
	add.f32 	%f25, %f13, %f24;
	ld.shared.u8 	%r50, [%r5+-192];
	mul.lo.s32 	%r51, %r46, %r50;
	cvt.rn.f32.s32 	%f26, %r51;
	add.f32 	%f27, %f15, %f26;
	ld.const.u32 	%r52, [mask+140];
	mul.lo.s32 	%r53, %r52, %r45;
	cvt.rn.f32.s32 	%f28, %r53;
	add.f32 	%f29, %f17, %f28;
	mul.lo.s32 	%r54, %r52, %r48;
	cvt.rn.f32.s32 	%f30, %r54;
	add.f32 	%f31, %f19, %f30;
	mul.lo.s32 	%r55, %r52, %r50;
	cvt.rn.f32.s32 	%f32, %r55;
	add.f32 	%f33, %f21, %f32;
	ld.shared.u8 	%r56, [%r5+-187];
	ld.const.u32 	%r57, [mask+60];
	mul.lo.s32 	%r58, %r57, %r56;
	cvt.rn.f32.s32 	%f34, %r58;
	add.f32 	%f35, %f23, %f34;
	ld.shared.u8 	%r59, [%r5+-188];
	mul.lo.s32 	%r60, %r57, %r59;
	cvt.rn.f32.s32 	%f36, %r60;
	add.f32 	%f37, %f25, %f36;
	ld.shared.u8 	%r61, [%r5+-189];
	mul.lo.s32 	%r62, %r57, %r61;
	cvt.rn.f32.s32 	%f38, %r62;
	add.f32 	%f39, %f27, %f38;
	ld.const.u32 	%r63, [mask+160];
	mul.lo.s32 	%r64, %r63, %r56;
	cvt.rn.f32.s32 	%f40, %r64;
	add.f32 	%f41, %f29, %f40;
	mul.lo.s32 	%r65, %r63, %r59;
	cvt.rn.f32.s32 	%f42, %r65;
	add.f32 	%f43, %f31, %f42;
	mul.lo.s32 	%r66, %r63, %r61;
	cvt.rn.f32.s32 	%f44, %r66;
	add.f32 	%f45, %f33, %f44;
	ld.shared.u8 	%r67, [%r5+-184];
	ld.const.u32 	%r68, [mask+80];
	mul.lo.s32 	%r69, %r68, %r67;
	cvt.rn.f32.s32 	%f46, %r69;
	add.f32 	%f47, %f35, %f46;
	ld.shared.u8 	%r70, [%r5+-185];
	mul.lo.s32 	%r71, %r68, %r70;
	cvt.rn.f32.s32 	%f48, %r71;
	add.f32 	%f49, %f37, %f48;
	ld.shared.u8 	%r72, [%r5+-186];
	mul.lo.s32 	%r73, %r68, %r72;
	cvt.rn.f32.s32 	%f50, %r73;
	add.f32 	%f51, %f39, %f50;
	ld.const.u32 	%r74, [mask+180];
	mul.lo.s32 	%r75, %r74, %r67;
	cvt.rn.f32.s32 	%f52, %r75;
	add.f32 	%f53, %f41, %f52;
	mul.lo.s32 	%r76, %r74, %r70;
	cvt.rn.f32.s32 	%f54, %r76;
	add.f32 	%f55, %f43, %f54;
	mul.lo.s32 	%r77, %r74, %r72;
	cvt.rn.f32.s32 	%f56, %r77;
	add.f32 	%f57, %f45, %f56;
	ld.shared.u8 	%r78, [%r5+-100];
	ld.const.u32 	%r79, [mask+4];
	mul.lo.s32 	%r80, %r79, %r78;
	cvt.rn.f32.s32 	%f58, %r80;
	add.f32 	%f59, %f47, %f58;
	ld.shared.u8 	%r81, [%r5+-101];
	mul.lo.s32 	%r82, %r79, %r81;
	cvt.rn.f32.s32 	%f60, %r82;
	add.f32 	%f61, %f49, %f60;
	ld.shared.u8 	%r83, [%r5+-102];
	mul.lo.s32 	%r84, %r79, %r83;
	cvt.rn.f32.s32 	%f62, %r84;
	add.f32 	%f63, %f51, %f62;
	ld.const.u32 	%r85, [mask+104];
	mul.lo.s32 	%r86, %r85, %r78;
	cvt.rn.f32.s32 	%f64, %r86;
	add.f32 	%f65, %f53, %f64;
	mul.lo.s32 	%r87, %r85, %r81;
	cvt.rn.f32.s32 	%f66, %r87;
	add.f32 	%f67, %f55, %f66;
	mul.lo.s32 	%r88, %r85, %r83;
	cvt.rn.f32.s32 	%f68, %r88;
	add.f32 	%f69, %f57, %f68;
	ld.shared.u8 	%r89, [%r5+-97];
	ld.const.u32 	%r90, [mask+24];
	mul.lo.s32 	%r91, %r90, %r89;
	cvt.rn.f32.s32 	%f70, %r91;
	add.f32 	%f71, %f59, %f70;
	ld.shared.u8 	%r92, [%r5+-98];
	mul.lo.s32 	%r93, %r90, %r92;
	cvt.rn.f32.s32 	%f72, %r93;
	add.f32 	%f73, %f61, %f72;
	ld.shared.u8 	%r94, [%r5+-99];
	mul.lo.s32 	%r95, %r90, %r94;
	cvt.rn.f32.s32 	%f74, %r95;
	add.f32 	%f75, %f63, %f74;
	ld.const.u32 	%r96, [mask+124];
	mul.lo.s32 	%r97, %r96, %r89;
	cvt.rn.f32.s32 	%f76, %r97;
	add.f32 	%f77, %f65, %f76;
	mul.lo.s32 	%r98, %r96, %r92;
	cvt.rn.f32.s32 	%f78, %r98;
	add.f32 	%f79, %f67, %f78;
	mul.lo.s32 	%r99, %r96, %r94;
	cvt.rn.f32.s32 	%f80, %r99;
	add.f32 	%f81, %f69, %f80;
	ld.shared.u8 	%r100, [%r5+-94];
	ld.const.u32 	%r101, [mask+44];
	mul.lo.s32 	%r102, %r101, %r100;
	cvt.rn.f32.s32 	%f82, %r102;
	add.f32 	%f83, %f71, %f82;
	ld.shared.u8 	%r103, [%r5+-95];
	mul.lo.s32 	%r104, %r101, %r103;
	cvt.rn.f32.s32 	%f84, %r104;
	add.f32 	%f85, %f73, %f84;
	ld.shared.u8 	%r105, [%r5+-96];
	mul.lo.s32 	%r106, %r101, %r105;
	cvt.rn.f32.s32 	%f86, %r106;
	add.f32 	%f87, %f75, %f86;
	ld.const.u32 	%r107, [mask+144];
	mul.lo.s32 	%r108, %r107, %r100;
	cvt.rn.f32.s32 	%f88, %r108;
	add.f32 	%f89, %f77, %f88;
	mul.lo.s32 	%r109, %r107, %r103;
	cvt.rn.f32.s32 	%f90, %r109;
	add.f32 	%f91, %f79, %f90;
	mul.lo.s32 	%r110, %r107, %r105;
	cvt.rn.f32.s32 	%f92, %r110;
	add.f32 	%f93, %f81, %f92;
	ld.shared.u8 	%r111, [%r5+-91];
	ld.const.u32 	%r112, [mask+64];
	mul.lo.s32 	%r113, %r112, %r111;
	cvt.rn.f32.s32 	%f94, %r113;
	add.f32 	%f95, %f83, %f94;
	ld.shared.u8 	%r114, [%r5+-92];
	mul.lo.s32 	%r115, %r112, %r114;
	cvt.rn.f32.s32 	%f96, %r115;
	add.f32 	%f97, %f85, %f96;
	ld.shared.u8 	%r116, [%r5+-93];
	mul.lo.s32 	%r117, %r112, %r116;
	cvt.rn.f32.s32 	%f98, %r117;
	add.f32 	%f99, %f87, %f98;
	ld.const.u32 	%r118, [mask+164];
	mul.lo.s32 	%r119, %r118, %r111;
	cvt.rn.f32.s32 	%f100, %r119;
	add.f32 	%f101, %f89, %f100;
	mul.lo.s32 	%r120, %r118, %r114;
	cvt.rn.f32.s32 	%f102, %r120;
	add.f32 	%f103, %f91, %f102;
	mul.lo.s32 	%r121, %r118, %r116;
	cvt.rn.f32.s32 	%f104, %r121;
	add.f32 	%f105, %f93, %f104;
	ld.shared.u8 	%r122, [%r5+-88];
	ld.const.u32 	%r123, [mask+84];
	mul.lo.s32 	%r124, %r123, %r122;
	cvt.rn.f32.s32 	%f106, %r124;
	add.f32 	%f107, %f95, %f106;
	ld.shared.u8 	%r125, [%r5+-89];
	mul.lo.s32 	%r126, %r123, %r125;
	cvt.rn.f32.s32 	%f108, %r126;
	add.f32 	%f109, %f97, %f108;
	ld.shared.u8 	%r127, [%r5+-90];
	mul.lo.s32 	%r128, %r123, %r127;
	cvt.rn.f32.s32 	%f110, %r128;
	add.f32 	%f111, %f99, %f110;
	ld.const.u32 	%r129, [mask+184];
	mul.lo.s32 	%r130, %r129, %r122;
	cvt.rn.f32.s32 	%f112, %r130;
	add.f32 	%f113, %f101, %f112;
	mul.lo.s32 	%r131, %r129, %r125;
	cvt.rn.f32.s32 	%f114, %r131;
	add.f32 	%f115, %f103, %f114;
	mul.lo.s32 	%r132, %r129, %r127;
	cvt.rn.f32.s32 	%f116, %r132;
	add.f32 	%f117, %f105, %f116;
	ld.shared.u8 	%r133, [%r5+-4];
	ld.const.u32 	%r134, [mask+8];
	mul.lo.s32 	%r135, %r134, %r133;
	cvt.rn.f32.s32 	%f118, %r135;
	add.f32 	%f119, %f107, %f118;
	ld.shared.u8 	%r136, [%r5+-5];
	mul.lo.s32 	%r137, %r134, %r136;
	cvt.rn.f32.s32 	%f120, %r137;
	add.f32 	%f121, %f109, %f120;
	ld.shared.u8 	%r138, [%r5+-6];
	mul.lo.s32 	%r139, %r134, %r138;
	cvt.rn.f32.s32 	%f122, %r139;
	add.f32 	%f123, %f111, %f122;
	ld.const.u32 	%r140, [mask+108];
	mul.lo.s32 	%r141, %r140, %r133;
	cvt.rn.f32.s32 	%f124, %r141;
	add.f32 	%f125, %f113, %f124;
	mul.lo.s32 	%r142, %r140, %r136;
	cvt.rn.f32.s32 	%f126, %r142;
	add.f32 	%f127, %f115, %f126;
	mul.lo.s32 	%r143, %r140, %r138;
	cvt.rn.f32.s32 	%f128, %r143;
	add.f32 	%f129, %f117, %f128;
	ld.shared.u8 	%r144, [%r5+-1];
	ld.const.u32 	%r145, [mask+28];
	mul.lo.s32 	%r146, %r145, %r144;
	cvt.rn.f32.s32 	%f130, %r146;
	add.f32 	%f131, %f119, %f130;
	ld.shared.u8 	%r147, [%r5+-2];
	mul.lo.s32 	%r148, %r145, %r147;
	cvt.rn.f32.s32 	%f132, %r148;
	add.f32 	%f133, %f121, %f132;
	ld.shared.u8 	%r149, [%r5+-3];
	mul.lo.s32 	%r150, %r145, %r149;
	cvt.rn.f32.s32 	%f134, %r150;
	add.f32 	%f135, %f123, %f134;
	ld.const.u32 	%r151, [mask+128];
	mul.lo.s32 	%r152, %r151, %r144;
	cvt.rn.f32.s32 	%f136, %r152;
	add.f32 	%f137, %f125, %f136;
	mul.lo.s32 	%r153, %r151, %r147;
	cvt.rn.f32.s32 	%f138, %r153;
	add.f32 	%f139, %f127, %f138;
	mul.lo.s32 	%r154, %r151, %r149;
	cvt.rn.f32.s32 	%f140, %r154;
	add.f32 	%f141, %f129, %f140;
	ld.shared.u8 	%r155, [%r5+2];
	ld.const.u32 	%r156, [mask+48];
	mul.lo.s32 	%r157, %r156, %r155;
	cvt.rn.f32.s32 	%f142, %r157;
	add.f32 	%f143, %f131, %f142;
	ld.shared.u8 	%r158, [%r5+1];
	mul.lo.s32 	%r159, %r156, %r158;
	cvt.rn.f32.s32 	%f144, %r159;
	add.f32 	%f145, %f133, %f144;
	ld.shared.u8 	%r160, [%r5];
	mul.lo.s32 	%r161, %r156, %r160;
	cvt.rn.f32.s32 	%f146, %r161;
	add.f32 	%f147, %f135, %f146;
	ld.const.u32 	%r162, [mask+148];
	mul.lo.s32 	%r163, %r162, %r155;
	cvt.rn.f32.s32 	%f148, %r163;
	add.f32 	%f149, %f137, %f148;
	mul.lo.s32 	%r164, %r162, %r158;
	cvt.rn.f32.s32 	%f150, %r164;
	add.f32 	%f151, %f139, %f150;
	mul.lo.s32 	%r165, %r162, %r160;
	cvt.rn.f32.s32 	%f152, %r165;
	add.f32 	%f153, %f141, %f152;
	ld.shared.u8 	%r166, [%r5+5];
	ld.const.u32 	%r167, [mask+68];
	mul.lo.s32 	%r168, %r167, %r166;
	cvt.rn.f32.s32 	%f154, %r168;
	add.f32 	%f155, %f143, %f154;
	ld.shared.u8 	%r169, [%r5+4];
	mul.lo.s32 	%r170, %r167, %r169;
	cvt.rn.f32.s32 	%f156, %r170;
	add.f32 	%f157, %f145, %f156;
	ld.shared.u8 	%r171, [%r5+3];
	mul.lo.s32 	%r172, %r167, %r171;
	cvt.rn.f32.s32 	%f158, %r172;
	add.f32 	%f159, %f147, %f158;
	ld.const.u32 	%r173, [mask+168];
	mul.lo.s32 	%r174, %r173, %r166;
	cvt.rn.f32.s32 	%f160, %r174;
	add.f32 	%f161, %f149, %f160;
	mul.lo.s32 	%r175, %r173, %r169;
	cvt.rn.f32.s32 	%f162, %r175;
	add.f32 	%f163, %f151, %f162;
	mul.lo.s32 	%r176, %r173, %r171;
	cvt.rn.f32.s32 	%f164, %r176;
	add.f32 	%f165, %f153, %f164;
	ld.shared.u8 	%r177, [%r5+8];
	ld.const.u32 	%r178, [mask+88];
	mul.lo.s32 	%r179, %r178, %r177;
	cvt.rn.f32.s32 	%f166, %r179;
	add.f32 	%f167, %f155, %f166;
	ld.shared.u8 	%r180, [%r5+7];
	mul.lo.s32 	%r181, %r178, %r180;
	cvt.rn.f32.s32 	%f168, %r181;
	add.f32 	%f169, %f157, %f168;
	ld.shared.u8 	%r182, [%r5+6];
	mul.lo.s32 	%r183, %r178, %r182;
	cvt.rn.f32.s32 	%f170, %r183;
	add.f32 	%f171, %f159, %f170;
	ld.const.u32 	%r184, [mask+188];
	mul.lo.s32 	%r185, %r184, %r177;
	cvt.rn.f32.s32 	%f172, %r185;
	add.f32 	%f173, %f161, %f172;
	mul.lo.s32 	%r186, %r184, %r180;
	cvt.rn.f32.s32 	%f174, %r186;
	add.f32 	%f175, %f163, %f174;
	mul.lo.s32 	%r187, %r184, %r182;
	cvt.rn.f32.s32 	%f176, %r187;
	add.f32 	%f177, %f165, %f176;
	ld.shared.u8 	%r188, [%r5+92];
	ld.const.u32 	%r189, [mask+12];
	mul.lo.s32 	%r190, %r189, %r188;
	cvt.rn.f32.s32 	%f178, %r190;
	add.f32 	%f179, %f167, %f178;
	ld.shared.u8 	%r191, [%r5+91];
	mul.lo.s32 	%r192, %r189, %r191;
	cvt.rn.f32.s32 	%f180, %r192;
	add.f32 	%f181, %f169, %f180;
	ld.shared.u8 	%r193, [%r5+90];
	mul.lo.s32 	%r194, %r189, %r193;
	cvt.rn.f32.s32 	%f182, %r194;
	add.f32 	%f183, %f171, %f182;
	ld.const.u32 	%r195, [mask+112];
	mul.lo.s32 	%r196, %r195, %r188;
	cvt.rn.f32.s32 	%f184, %r196;
	add.f32 	%f185, %f173, %f184;
	mul.lo.s32 	%r197, %r195, %r191;
	cvt.rn.f32.s32 	%f186, %r197;
	add.f32 	%f187, %f175, %f186;
	mul.lo.s32 	%r198, %r195, %r193;
	cvt.rn.f32.s32 	%f188, %r198;
	add.f32 	%f189, %f177, %f188;
	ld.shared.u8 	%r199, [%r5+95];
	ld.const.u32 	%r200, [mask+32];
	mul.lo.s32 	%r201, %r200, %r199;
	cvt.rn.f32.s32 	%f190, %r201;
	add.f32 	%f191, %f179, %f190;
	ld.shared.u8 	%r202, [%r5+94];
	mul.lo.s32 	%r203, %r200, %r202;
	cvt.rn.f32.s32 	%f192, %r203;
	add.f32 	%f193, %f181, %f192;
	ld.shared.u8 	%r204, [%r5+93];
	mul.lo.s32 	%r205, %r200, %r204;
	cvt.rn.f32.s32 	%f194, %r205;
	add.f32 	%f195, %f183, %f194;
	ld.const.u32 	%r206, [mask+132];
	mul.lo.s32 	%r207, %r206, %r199;
	cvt.rn.f32.s32 	%f196, %r207;
	add.f32 	%f197, %f185, %f196;
	mul.lo.s32 	%r208, %r206, %r202;
	cvt.rn.f32.s32 	%f198, %r208;
	add.f32 	%f199, %f187, %f198;
	mul.lo.s32 	%r209, %r206, %r204;
	cvt.rn.f32.s32 	%f200, %r209;
	add.f32 	%f201, %f189, %f200;
	ld.shared.u8 	%r210, [%r5+98];
	ld.const.u32 	%r211, [mask+52];
	mul.lo.s32 	%r212, %r211, %r210;
	cvt.rn.f32.s32 	%f202, %r212;
	add.f32 	%f203, %f191, %f202;
	ld.shared.u8 	%r213, [%r5+97];
	mul.lo.s32 	%r214, %r211, %r213;
	cvt.rn.f32.s32 	%f204, %r214;
	add.f32 	%f205, %f193, %f204;
	ld.shared.u8 	%r215, [%r5+96];
	mul.lo.s32 	%r216, %r211, %r215;
	cvt.rn.f32.s32 	%f206, %r216;
	add.f32 	%f207, %f195, %f206;
	ld.const.u32 	%r217, [mask+152];
	mul.lo.s32 	%r218, %r217, %r210;
	cvt.rn.f32.s32 	%f208, %r218;
	add.f32 	%f209, %f197, %f208;
	mul.lo.s32 	%r219, %r217, %r213;
	cvt.rn.f32.s32 	%f210, %r219;
	add.f32 	%f211, %f199, %f210;
	mul.lo.s32 	%r220, %r217, %r215;
	cvt.rn.f32.s32 	%f212, %r220;
	add.f32 	%f213, %f201, %f212;
	ld.shared.u8 	%r221, [%r5+101];
	ld.const.u32 	%r222, [mask+72];
	mul.lo.s32 	%r223, %r222, %r221;
	cvt.rn.f32.s32 	%f214, %r223;
	add.f32 	%f215, %f203, %f214;
	ld.shared.u8 	%r224, [%r5+100];
	mul.lo.s32 	%r225, %r222, %r224;
	cvt.rn.f32.s32 	%f216, %r225;
	add.f32 	%f217, %f205, %f216;
	ld.shared.u8 	%r226, [%r5+99];
	mul.lo.s32 	%r227, %r222, %r226;
	cvt.rn.f32.s32 	%f218, %r227;
	add.f32 	%f219, %f207, %f218;
	ld.const.u32 	%r228, [mask+172];
	mul.lo.s32 	%r229, %r228, %r221;
	cvt.rn.f32.s32 	%f220, %r229;
	add.f32 	%f221, %f209, %f220;
	mul.lo.s32 	%r230, %r228, %r224;
	cvt.rn.f32.s32 	%f222, %r230;
	add.f32 	%f223, %f211, %f222;
	mul.lo.s32 	%r231, %r228, %r226;
	cvt.rn.f32.s32 	%f224, %r231;
	add.f32 	%f225, %f213, %f224;
	ld.shared.u8 	%r232, [%r5+104];
	ld.const.u32 	%r233, [mask+92];
	mul.lo.s32 	%r234, %r233, %r232;
	cvt.rn.f32.s32 	%f226, %r234;
	add.f32 	%f227, %f215, %f226;
	ld.shared.u8 	%r235, [%r5+103];
	mul.lo.s32 	%r236, %r233, %r235;
	cvt.rn.f32.s32 	%f228, %r236;
	add.f32 	%f229, %f217, %f228;
	ld.shared.u8 	%r237, [%r5+102];
	mul.lo.s32 	%r238, %r233, %r237;
	cvt.rn.f32.s32 	%f230, %r238;
	add.f32 	%f231, %f219, %f230;
	ld.const.u32 	%r239, [mask+192];
	mul.lo.s32 	%r240, %r239, %r232;
	cvt.rn.f32.s32 	%f232, %r240;
	add.f32 	%f233, %f221, %f232;
	mul.lo.s32 	%r241, %r239, %r235;
	cvt.rn.f32.s32 	%f234, %r241;
	add.f32 	%f235, %f223, %f234;
	mul.lo.s32 	%r242, %r239, %r237;
	cvt.rn.f32.s32 	%f236, %r242;
	add.f32 	%f237, %f225, %f236;
	ld.shared.u8 	%r243, [%r5+188];
	ld.const.u32 	%r244, [mask+16];
	mul.lo.s32 	%r245, %r244, %r243;
	cvt.rn.f32.s32 	%f238, %r245;
	add.f32 	%f239, %f227, %f238;
	ld.shared.u8 	%r246, [%r5+187];
	mul.lo.s32 	%r247, %r244, %r246;
	cvt.rn.f32.s32 	%f240, %r247;
	add.f32 	%f241, %f229, %f240;
	ld.shared.u8 	%r248, [%r5+186];
	mul.lo.s32 	%r249, %r244, %r248;
	cvt.rn.f32.s32 	%f242, %r249;
	add.f32 	%f243, %f231, %f242;
	ld.const.u32 	%r250, [mask+116];
	mul.lo.s32 	%r251, %r250, %r243;
	cvt.rn.f32.s32 	%f244, %r251;
	add.f32 	%f245, %f233, %f244;
	mul.lo.s32 	%r252, %r250, %r246;
	cvt.rn.f32.s32 	%f246, %r252;
	add.f32 	%f247, %f235, %f246;
	mul.lo.s32 	%r253, %r250, %r248;
	cvt.rn.f32.s32 	%f248, %r253;
	add.f32 	%f249, %f237, %f248;
	ld.shared.u8 	%r254, [%r5+191];
	ld.const.u32 	%r255, [mask+36];
	mul.lo.s32 	%r256, %r255, %r254;
	cvt.rn.f32.s32 	%f250, %r256;
	add.f32 	%f251, %f239, %f250;
	ld.shared.u8 	%r257, [%r5+190];
	mul.lo.s32 	%r258, %r255, %r257;
	cvt.rn.f32.s32 	%f252, %r258;
	add.f32 	%f253, %f241, %f252;
	ld.shared.u8 	%r259, [%r5+189];
	mul.lo.s32 	%r260, %r255, %r259;
	cvt.rn.f32.s32 	%f254, %r260;
	add.f32 	%f255, %f243, %f254;
	ld.const.u32 	%r261, [mask+136];
	mul.lo.s32 	%r262, %r261, %r254;
	cvt.rn.f32.s32 	%f256, %r262;
	add.f32 	%f257, %f245, %f256;
	mul.lo.s32 	%r263, %r261, %r257;
	cvt.rn.f32.s32 	%f258, %r263;
	add.f32 	%f259, %f247, %f258;
	mul.lo.s32 	%r264, %r261, %r259;
	cvt.rn.f32.s32 	%f260, %r264;
	add.f32 	%f261, %f249, %f260;
	ld.shared.u8 	%r265, [%r5+194];
	ld.const.u32 	%r266, [mask+56];
	mul.lo.s32 	%r267, %r266, %r265;
	cvt.rn.f32.s32 	%f262, %r267;
	add.f32 	%f263, %f251, %f262;
	ld.shared.u8 	%r268, [%r5+193];
	mul.lo.s32 	%r269, %r266, %r268;
	cvt.rn.f32.s32 	%f264, %r269;
	add.f32 	%f265, %f253, %f264;
	ld.shared.u8 	%r270, [%r5+192];
	mul.lo.s32 	%r271, %r266, %r270;
	cvt.rn.f32.s32 	%f266, %r271;
	add.f32 	%f267, %f255, %f266;
	ld.const.u32 	%r272, [mask+156];
	mul.lo.s32 	%r273, %r272, %r265;
	cvt.rn.f32.s32 	%f268, %r273;
	add.f32 	%f269, %f257, %f268;
	mul.lo.s32 	%r274, %r272, %r268;
	cvt.rn.f32.s32 	%f270, %r274;
	add.f32 	%f271, %f259, %f270;
	mul.lo.s32 	%r275, %r272, %r270;
	cvt.rn.f32.s32 	%f272, %r275;
	add.f32 	%f273, %f261, %f272;
	ld.shared.u8 	%r276, [%r5+197];
	ld.const.u32 	%r277, [mask+76];
	mul.lo.s32 	%r278, %r277, %r276;
	cvt.rn.f32.s32 	%f274, %r278;
	add.f32 	%f275, %f263, %f274;
	ld.shared.u8 	%r279, [%r5+196];
	mul.lo.s32 	%r280, %r277, %r279;
	cvt.rn.f32.s32 	%f276, %r280;
	add.f32 	%f277, %f265, %f276;
	ld.shared.u8 	%r281, [%r5+195];
	mul.lo.s32 	%r282, %r277, %r281;
	cvt.rn.f32.s32 	%f278, %r282;
	add.f32 	%f279, %f267, %f278;
	ld.const.u32 	%r283, [mask+176];
	mul.lo.s32 	%r284, %r283, %r276;
	cvt.rn.f32.s32 	%f280, %r284;
	add.f32 	%f281, %f269, %f280;
	mul.lo.s32 	%r285, %r283, %r279;
	cvt.rn.f32.s32 	%f282, %r285;
	add.f32 	%f283, %f271, %f282;
	mul.lo.s32 	%r286, %r283, %r281;
	cvt.rn.f32.s32 	%f284, %r286;
	add.f32 	%f285, %f273, %f284;
	ld.shared.u8 	%r287, [%r5+200];
	ld.const.u32 	%r288, [mask+96];
	mul.lo.s32 	%r289, %r288, %r287;
	cvt.rn.f32.s32 	%f286, %r289;
	add.f32 	%f287, %f275, %f286;
	ld.shared.u8 	%r290, [%r5+199];
	mul.lo.s32 	%r291, %r288, %r290;
	cvt.rn.f32.s32 	%f288, %r291;
	add.f32 	%f289, %f277, %f288;
	ld.shared.u8 	%r292, [%r5+198];
	mul.lo.s32 	%r293, %r288, %r292;
	cvt.rn.f32.s32 	%f290, %r293;
	add.f32 	%f291, %f279, %f290;
	ld.const.u32 	%r294, [mask+196];
	mul.lo.s32 	%r295, %r294, %r287;
	cvt.rn.f32.s32 	%f292, %r295;
	add.f32 	%f293, %f281, %f292;
	mul.lo.s32 	%r296, %r294, %r290;
	cvt.rn.f32.s32 	%f294, %r296;
	add.f32 	%f295, %f283, %f294;
	mul.lo.s32 	%r297, %r294, %r292;
	cvt.rn.f32.s32 	%f296, %r297;
	add.f32 	%f297, %f285, %f296;
	mul.f32 	%f298, %f287, %f287;
	fma.rn.f32 	%f1, %f293, %f293, %f298;
	mul.f32 	%f299, %f289, %f289;
	fma.rn.f32 	%f2, %f295, %f295, %f299;
	mul.f32 	%f300, %f291, %f291;
	fma.rn.f32 	%f3, %f297, %f297, %f300;
	@%p4 bra 	$L__BB0_6;
	sqrt.rn.f32 	%f301, %f3;
	mul.f32 	%f302, %f301, 0f3E000000;
	min.f32 	%f303, %f302, 0f437F0000;
	cvt.rzi.u32.f32 	%r298, %f303;
	sqrt.rn.f32 	%f304, %f2;
	mul.f32 	%f305, %f304, 0f3E000000;
	min.f32 	%f306, %f305, 0f437F0000;
	cvt.rzi.u32.f32 	%r299, %f306;
	sqrt.rn.f32 	%f307, %f1;
	mul.f32 	%f308, %f307, 0f3E000000;
	min.f32 	%f309, %f308, 0f437F0000;
	cvt.rzi.u32.f32 	%r300, %f309;
	mad.lo.s32 	%r301, %r6, %r14, %r2;
	mul.lo.s32 	%r302, %r301, %r7;
	cvt.s64.s32 	%rd10, %r302;
	cvta.to.global.u64 	%rd11, %rd2;
	add.s64 	%rd12, %rd11, %rd10;
	st.global.u8 	[%rd12+2], %r300;
	st.global.u8 	[%rd12+1], %r299;
	st.global.u8 	[%rd12], %r298;
$L__BB0_6:
	ret;

}


// ===== COMPILED SASS (sm_100) =====

	.target	sm_100

	.elftype	@"ET_EXEC"


//--------------------- .note.nv.tkinfo           --------------------------
	.section	.note.nv.tkinfo,"",@"SHT_NOTE"
	.sectionflags	@"SHF_NOTE_NV_TKINFO"
	.tkinfo
        /*0018*/ 	.word	0x00000002
        /*0030*/ 	.string	""
        /*0030*/ 	.string	"ptxas"
        /*0030*/ 	.string	"Cuda compilation tools, release 13.0, V13.0.88"
        /*0030*/ 	.string	"Build cuda_13.0.r13.0/compiler.36424714_0"
        /*0030*/ 	.string	"-arch sm_100 -m 64 "



//--------------------- .note.nv.cuinfo           --------------------------
	.section	.note.nv.cuinfo,"",@"SHT_NOTE"
	.sectionflags	@"SHF_NOTE_NV_CUINFO"
        /*0018*/ 	.short	0x0002
        /*001a*/ 	.short	0x0064
        /*001c*/ 	.short	0x0082
	.zero		2


//--------------------- .nv.info                  --------------------------
	.section	.nv.info,"",@"SHT_CUDA_INFO"
	.align	4


	//----- nvinfo : EIATTR_REGCOUNT
	.align		4
        /*0000*/ 	.byte	0x04, 0x2f
        /*0002*/ 	.short	(.L_2 - .L_1)
	.align		4
.L_1:
        /*0004*/ 	.word	index@(_Z5sobelPhS_jjj)
        /*0008*/ 	.word	0x0000001d


	//----- nvinfo : EIATTR_FRAME_SIZE
	.align		4
.L_2:
        /*000c*/ 	.byte	0x04, 0x11
        /*000e*/ 	.short	(.L_4 - .L_3)
	.align		4
.L_3:
        /*0010*/ 	.word	index@($__internal_0_$__cuda_sm20_sqrt_rn_f32_slowpath)
        /*0014*/ 	.word	0x00000000


	//----- nvinfo : EIATTR_FRAME_SIZE
	.align		4
.L_4:
        /*0018*/ 	.byte	0x04, 0x11
        /*001a*/ 	.short	(.L_6 - .L_5)
	.align		4
.L_5:
        /*001c*/ 	.word	index@(_Z5sobelPhS_jjj)
        /*0020*/ 	.word	0x00000000


	//----- nvinfo : EIATTR_MIN_STACK_SIZE
	.align		4
.L_6:
        /*0024*/ 	.byte	0x04, 0x12
        /*0026*/ 	.short	(.L_8 - .L_7)
	.align		4
.L_7:
        /*0028*/ 	.word	index@(_Z5sobelPhS_jjj)
        /*002c*/ 	.word	0x00000000
.L_8:


//--------------------- .nv.compat                --------------------------
	.section	.nv.compat,"",@"SHT_CUDA_COMPAT_INFO"
	.align	4
        /*0000*/ 	.byte	0x02, 0x09, 0x00, 0x00, 0x02, 0x02, 0x01, 0x00, 0x02, 0x05, 0x05, 0x00, 0x03, 0x07, 0x01, 0x01
        /*0010*/ 	.byte	0x02, 0x03, 0x00, 0x00, 0x02, 0x06, 0x01, 0x00, 0x04, 0x0b, 0x08, 0x00, 0x01, 0x00, 0x00, 0x00
        /*0020*/ 	.byte	0x00, 0x00, 0x00, 0x00


//--------------------- .nv.info._Z5sobelPhS_jjj  --------------------------
	.section	.nv.info._Z5sobelPhS_jjj,"",@"SHT_CUDA_INFO"
	.sectionflags	@""
	.align	4


	//----- nvinfo : EIATTR_CUDA_API_VERSION
	.align		4
        /*0000*/ 	.byte	0x04, 0x37
        /*0002*/ 	.short	(.L_10 - .L_9)
.L_9:
        /*0004*/ 	.word	0x00000082


	//----- nvinfo : EIATTR_KPARAM_INFO
	.align		4
.L_10:
        /*0008*/ 	.byte	0x04, 0x17
        /*000a*/ 	.short	(.L_12 - .L_11)
.L_11:
        /*000c*/ 	.word	0x00000000
        /*0010*/ 	.short	0x0004
        /*0012*/ 	.short	0x0018
        /*0014*/ 	.byte	0x00, 0xf0, 0x11, 0x00


	//----- nvinfo : EIATTR_KPARAM_INFO
	.align		4
.L_12:
        /*0018*/ 	.byte	0x04, 0x17
        /*001a*/ 	.short	(.L_14 - .L_13)
.L_13:
        /*001c*/ 	.word	0x00000000
        /*0020*/ 	.short	0x0003
        /*0022*/ 	.short	0x0014
        /*0024*/ 	.byte	0x00, 0xf0, 0x11, 0x00


	//----- nvinfo : EIATTR_KPARAM_INFO
	.align		4
.L_14:
        /*0028*/ 	.byte	0x04, 0x17
        /*002a*/ 	.short	(.L_16 - .L_15)
.L_15:
        /*002c*/ 	.word	0x00000000
        /*0030*/ 	.short	0x0002
        /*0032*/ 	.short	0x0010
        /*0034*/ 	.byte	0x00, 0xf0, 0x11, 0x00


	//----- nvinfo : EIATTR_KPARAM_INFO
	.align		4
.L_16:
        /*0038*/ 	.byte	0x04, 0x17
        /*003a*/ 	.short	(.L_18 - .L_17)
.L_17:
        /*003c*/ 	.word	0x00000000
        /*0040*/ 	.short	0x0001
        /*0042*/ 	.short	0x0008
        /*0044*/ 	.byte	0x00, 0xf5, 0x21, 0x00


	//----- nvinfo : EIATTR_KPARAM_INFO
	.align		4
.L_18:
        /*0048*/ 	.byte	0x04, 0x17
        /*004a*/ 	.short	(.L_20 - .L_19)
.L_19:
        /*004c*/ 	.word	0x00000000
        /*0050*/ 	.short	0x0000
        /*0052*/ 	.short	0x0000
        /*0054*/ 	.byte	0x00, 0xf5, 0x21, 0x00


	//----- nvinfo : EIATTR_SPARSE_MMA_MASK
	.align		4
.L_20:
        /*0058*/ 	.byte	0x03, 0x50
        /*005a*/ 	.short	0x0000


	//----- nvinfo : EIATTR_MAXREG_COUNT
	.align		4
        /*005c*/ 	.byte	0x03, 0x1b
        /*005e*/ 	.short	0x00ff


	//----- nvinfo : EIATTR_NUM_BARRIERS
	.align		4
        /*0060*/ 	.byte	0x02, 0x4c
        /*0062*/ 	.byte	0x01
	.zero		1


	//----- nvinfo : EIATTR_MERCURY_ISA_VERSION
	.align		4
        /*0064*/ 	.byte	0x03, 0x5f
        /*0066*/ 	.short	0x0101


	//----- nvinfo : EIATTR_VRC_CTA_INIT_COUNT
	.align		4
        /*0068*/ 	.byte	0x02, 0x4a
	.zero		1
	.zero		1


	//----- nvinfo : EIATTR_EXIT_INSTR_OFFSETS
	.align		4
        /*006c*/ 	.byte	0x04, 0x1c
        /*006e*/ 	.short	(.L_22 - .L_21)


	//   ....[0]....
.L_21:
        /*0070*/ 	.word	0x000002e0


	//   ....[1]....
        /*0074*/ 	.word	0x00002420


	//   ....[2]....
        /*0078*/ 	.word	0x00002870


	//----- nvinfo : EIATTR_CRS_STACK_SIZE
	.align		4
.L_22:
        /*007c*/ 	.byte	0x04, 0x1e
        /*007e*/ 	.short	(.L_24 - .L_23)
.L_23:
        /*0080*/ 	.word	0x00000000


	//----- nvinfo : EIATTR_CBANK_PARAM_SIZE
	.align		4
.L_24:
        /*0084*/ 	.byte	0x03, 0x19
        /*0086*/ 	.short	0x001c


	//----- nvinfo : EIATTR_PARAM_CBANK
	.align		4
        /*0088*/ 	.byte	0x04, 0x0a
        /*008a*/ 	.short	(.L_26 - .L_25)
	.align		4
.L_25:
        /*008c*/ 	.word	index@(.nv.constant0._Z5sobelPhS_jjj)
        /*0090*/ 	.short	0x0380
        /*0092*/ 	.short	0x001c


	//----- nvinfo : EIATTR_SW_WAR
	.align		4
.L_26:
        /*0094*/ 	.byte	0x04, 0x36
        /*0096*/ 	.short	(.L_28 - .L_27)
.L_27:
        /*0098*/ 	.word	0x00000008
.L_28:


//--------------------- .nv.callgraph             --------------------------
	.section	.nv.callgraph,"",@"SHT_CUDA_CALLGRAPH"
	.align	4
	.sectionentsize	8
	.align		4
        /*0000*/ 	.word	0x00000000
	.align		4
        /*0004*/ 	.word	0xffffffff
	.align		4
        /*0008*/ 	.word	0x00000000
	.align		4
        /*000c*/ 	.word	0xfffffffe
	.align		4
        /*0010*/ 	.word	0x00000000
	.align		4
        /*0014*/ 	.word	0xfffffffd
	.align		4
        /*0018*/ 	.word	0x00000000
	.align		4
        /*001c*/ 	.word	0xfffffffc


//--------------------- .nv.constant3             --------------------------
	.section	.nv.constant3,"a",@progbits
	.align	4
.nv.constant3:
	.type		mask,@object
	.size		mask,(.L_0 - mask)
mask:
        /*0000*/ 	.byte	0xff, 0xff, 0xff, 0xff, 0xfc, 0xff, 0xff, 0xff, 0xfa, 0xff, 0xff, 0xff, 0xfc, 0xff, 0xff, 0xff
        /* <DEDUP_REMOVED lines=11> */
        /*00c0*/ 	.byte	0x02, 0x00, 0x00, 0x00, 0x01, 0x00, 0x00, 0x00
.L_0:


//--------------------- .text._Z5sobelPhS_jjj     --------------------------
	.section	.text._Z5sobelPhS_jjj,"ax",@progbits
	.align	128
        .global         _Z5sobelPhS_jjj
        .type           _Z5sobelPhS_jjj,@function
        .size           _Z5sobelPhS_jjj,(.L_x_14 - _Z5sobelPhS_jjj)
        .other          _Z5sobelPhS_jjj,@"STO_CUDA_ENTRY STV_DEFAULT"
_Z5sobelPhS_jjj:
.text._Z5sobelPhS_jjj:
[----:B------:R-:W-:Y:S01]  /*0000*/  LDC R1, c[0x0][0x37c] ;  /* 0x0000df00ff017b82 */ /* 0x000fe20000000800 */
[----:B------:R-:W0:Y:S01]  /*0010*/  S2R R9, SR_TID.Y ;  /* 0x0000000000097919 */ /* 0x000e220000002200 */
[----:B------:R-:W1:Y:S01]  /*0020*/  LDCU.64 UR6, c[0x0][0x390] ;  /* 0x00007200ff0677ac */ /* 0x000e620008000a00 */
[----:B------:R-:W-:Y:S01]  /*0030*/  MOV R0, 0x400 ;  /* 0x0000040000007802 */ /* 0x000fe20000000f00 */
[----:B------:R-:W-:Y:S01]  /*0040*/  BSSY.RECONVERGENT B0, `(.L_x_0) ;  /* 0x0000026000007945 */ /* 0x000fe20003800200 */
[----:B------:R-:W2:Y:S01]  /*0050*/  S2R R7, SR_TID.X ;  /* 0x0000000000077919 */ /* 0x000ea20000002100 */
[----:B------:R-:W3:Y:S01]  /*0060*/  LDCU.64 UR4, c[0x0][0x358] ;  /* 0x00006b00ff0477ac */ /* 0x000ee20008000a00 */
[----:B------:R-:W4:Y:S01]  /*0070*/  S2R R2, SR_CTAID.Y ;  /* 0x0000000000027919 */ /* 0x000f220000002600 */
[----:B------:R-:W5:Y:S01]  /*0080*/  S2R R3, SR_CTAID.X ;  /* 0x0000000000037919 */ /* 0x000f620000002500 */
[----:B------:R-:W3:Y:S01]  /*0090*/  S2R R5, SR_CgaCtaId ;  /* 0x0000000000057919 */ /* 0x000ee20000008800 */
[----:B0-----:R-:W-:-:S02]  /*00a0*/  IADD3 R11, PT, PT, R9, -0x2, RZ ;  /* 0xfffffffe090b7810 */ /* 0x001fc40007ffe0ff */
[----:B--2---:R-:W-:-:S03]  /*00b0*/  IADD3 R10, PT, PT, R7, -0x2, RZ ;  /* 0xfffffffe070a7810 */ /* 0x004fc60007ffe0ff */
[----:B----4-:R-:W-:Y:S02]  /*00c0*/  IMAD R2, R2, 0x1c, R11 ;  /* 0x0000001c02027824 */ /* 0x010fe400078e020b */
[----:B-----5:R-:W-:-:S03]  /*00d0*/  IMAD R3, R3, 0x1c, R10 ;  /* 0x0000001c03037824 */ /* 0x020fc600078e020a */
[----:B-1----:R-:W-:Y:S02]  /*00e0*/  ISETP.GE.U32.AND P0, PT, R2, UR6, PT ;  /* 0x0000000602007c0c */ /* 0x002fe4000bf06070 */
[----:B---3--:R-:W-:Y:S02]  /*00f0*/  LEA R0, R5, R0, 0x18 ;  /* 0x0000000005007211 */ /* 0x008fe400078ec0ff */
[----:B------:R-:W-:-:S03]  /*0100*/  ISETP.LT.U32.AND P0, PT, R3, UR7, !P0 ;  /* 0x0000000703007c0c */ /* 0x000fc6000c701070 */
[----:B------:R-:W-:-:S04]  /*0110*/  IMAD R0, R9, 0x60, R0 ;  /* 0x0000006009007824 */ /* 0x000fc800078e0200 */
[----:B------:R-:W-:-:S06]  /*0120*/  IMAD R0, R7, 0x3, R0 ;  /* 0x0000000307007824 */ /* 0x000fcc00078e0200 */
[----:B------:R-:W-:Y:S05]  /*0130*/  @!P0 BRA `(.L_x_1) ;  /* 0x00000000004c8947 */ /* 0x000fea0003800000 */
[----:B------:R-:W0:Y:S01]  /*0140*/  LDCU UR6, c[0x0][0x398] ;  /* 0x00007300ff0677ac */ /* 0x000e220008000800 */
[----:B------:R-:W-:Y:S01]  /*0150*/  IMAD R4, R2, UR7, R3 ;  /* 0x0000000702047c24 */ /* 0x000fe2000f8e0203 */
[----:B------:R-:W1:Y:S03]  /*0160*/  LDCU.64 UR8, c[0x0][0x380] ;  /* 0x00007000ff0877ac */ /* 0x000e660008000a00 */
[----:B0-----:R-:W-:-:S05]  /*0170*/  IMAD R4, R4, UR6, RZ ;  /* 0x0000000604047c24 */ /* 0x001fca000f8e02ff */
[C---:B------:R-:W-:Y:S02]  /*0180*/  IADD3 R6, PT, PT, R4.reuse, 0x1, RZ ;  /* 0x0000000104067810 */ /* 0x040fe40007ffe0ff */
[C---:B------:R-:W-:Y:S02]  /*0190*/  IADD3 R8, PT, PT, R4.reuse, 0x2, RZ ;  /* 0x0000000204087810 */ /* 0x040fe40007ffe0ff */
[----:B-1----:R-:W-:Y:S02]  /*01a0*/  IADD3 R4, P1, PT, R4, UR8, RZ ;  /* 0x0000000804047c10 */ /* 0x002fe4000ff3e0ff */
[----:B------:R-:W-:Y:S02]  /*01b0*/  IADD3 R6, P2, PT, R6, UR8, RZ ;  /* 0x0000000806067c10 */ /* 0x000fe4000ff5e0ff */
[----:B------:R-:W-:Y:S02]  /*01c0*/  IADD3 R8, P3, PT, R8, UR8, RZ ;  /* 0x0000000808087c10 */ /* 0x000fe4000ff7e0ff */
[----:B------:R-:W-:-:S02]  /*01d0*/  IADD3.X R5, PT, PT, RZ, UR9, RZ, P1, !PT ;  /* 0x00000009ff057c10 */ /* 0x000fc40008ffe4ff */
[----:B------:R-:W-:Y:S02]  /*01e0*/  IADD3.X R7, PT, PT, RZ, UR9, RZ, P2, !PT ;  /* 0x00000009ff077c10 */ /* 0x000fe400097fe4ff */
[----:B------:R-:W-:Y:S02]  /*01f0*/  IADD3.X R9, PT, PT, RZ, UR9, RZ, P3, !PT ;  /* 0x00000009ff097c10 */ /* 0x000fe40009ffe4ff */
[----:B------:R-:W2:Y:S04]  /*0200*/  LDG.E.U8 R5, desc[UR4][R4.64] ;  /* 0x0000000404057981 */ /* 0x000ea8000c1e1100 */
[----:B------:R-:W3:Y:S04]  /*0210*/  LDG.E.U8 R7, desc[UR4][R6.64] ;  /* 0x0000000406077981 */ /* 0x000ee8000c1e1100 */
[----:B------:R-:W4:Y:S04]  /*0220*/  LDG.E.U8 R9, desc[UR4][R8.64] ;  /* 0x0000000408097981 */ /* 0x000f28000c1e1100 */
[----:B--2---:R1:W-:Y:S04]  /*0230*/  STS.U8 [R0], R5 ;  /* 0x0000000500007388 */ /* 0x0043e80000000000 */
[----:B---3--:R1:W-:Y:S04]  /*0240*/  STS.U8 [R0+0x1], R7 ;  /* 0x0000010700007388 */ /* 0x0083e80000000000 */
[----:B----4-:R1:W-:Y:S01]  /*0250*/  STS.U8 [R0+0x2], R9 ;  /* 0x0000020900007388 */ /* 0x0103e20000000000 */
[----:B------:R-:W-:Y:S05]  /*0260*/  BRA `(.L_x_2) ;  /* 0x00000000000c7947 */ /* 0x000fea0003800000 */
.L_x_1:
[----:B------:R0:W-:Y:S04]  /*0270*/  STS.U8 [R0], RZ ;  /* 0x000000ff00007388 */ /* 0x0001e80000000000 */
[----:B------:R0:W-:Y:S04]  /*0280*/  STS.U8 [R0+0x1], RZ ;  /* 0x000001ff00007388 */ /* 0x0001e80000000000 */
[----:B------:R0:W-:Y:S02]  /*0290*/  STS.U8 [R0+0x2], RZ ;  /* 0x000002ff00007388 */ /* 0x0001e40000000000 */
.L_x_2:
[----:B------:R-:W-:Y:S05]  /*02a0*/  BSYNC.RECONVERGENT B0 ;  /* 0x0000000000007941 */ /* 0x000fea0003800200 */
.L_x_0:
[----:B------:R-:W-:Y:S01]  /*02b0*/  BAR.SYNC.DEFER_BLOCKING 0x0 ;  /* 0x0000000000007b1d */ /* 0x000fe20000010000 */
[----:B------:R-:W-:-:S04]  /*02c0*/  VIMNMX.U32 R10, PT, PT, R10, R11, !PT ;  /* 0x0000000b0a0a7248 */ /* 0x000fc80007fe0000 */
[----:B------:R-:W-:-:S13]  /*02d0*/  ISETP.GT.U32.AND P1, PT, R10, 0x1b, PT ;  /* 0x0000001b0a00780c */ /* 0x000fda0003f24070 */
[----:B------:R-:W-:Y:S05]  /*02e0*/  @P1 EXIT ;  /* 0x000000000000194d */ /* 0x000fea0003800000 */
[----:B------:R-:W2:Y:S01]  /*02f0*/  LDS.U8 R8, [R0+-0xc4] ;  /* 0xffff3c0000087984 */ /* 0x000ea20000000000 */
[----:B------:R-:W2:Y:S03]  /*0300*/  LDCU.128 UR8, c[0x3][URZ] ;  /* 0x00c00000ff0877ac */ /* 0x000ea60008000c00 */
[----:B------:R-:W3:Y:S01]  /*0310*/  LDS.U8 R10, [R0+-0xc1] ;  /* 0xffff3f00000a7984 */ /* 0x000ee20000000000 */
[----:B------:R-:W3:Y:S03]  /*0320*/  LDCU.128 UR44, c[0x3][0x10] ;  /* 0x00c00200ff2c77ac */ /* 0x000ee60008000c00 */
[----:B------:R-:W4:Y:S01]  /*0330*/  LDS.U8 R13, [R0+-0xbe] ;  /* 0xffff4200000d7984 */ /* 0x000f220000000000 */
[----:B------:R-:W5:Y:S03]  /*0340*/  LDCU.128 UR52, c[0x3][0x60] ;  /* 0x00c00c00ff3477ac */ /* 0x000f660008000c00 */
[----:B------:R-:W0:Y:S01]  /*0350*/  LDS.U8 R15, [R0+-0xbb] ;  /* 0xffff4500000f7984 */ /* 0x000e220000000000 */
[----:B------:R-:W3:Y:S03]  /*0360*/  LDCU.128 UR36, c[0x3][0x70] ;  /* 0x00c00e00ff2477ac */ /* 0x000ee60008000c00 */
[----:B-1----:R-:W-:Y:S01]  /*0370*/  LDS.U8 R7, [R0+-0xb8] ;  /* 0xffff480000077984 */ /* 0x002fe20000000000 */
[----:B------:R-:W4:Y:S03]  /*0380*/  LDCU.128 UR40, c[0x3][0x20] ;  /* 0x00c00400ff2877ac */ /* 0x000f260008000c00 */
[----:B------:R-:W1:Y:S01]  /*0390*/  LDS.U8 R6, [R0+-0x64] ;  /* 0xffff9c0000067984 */ /* 0x000e620000000000 */
[----:B------:R-:W4:Y:S03]  /*03a0*/  LDCU.128 UR28, c[0x3][0x80] ;  /* 0x00c01000ff1c77ac */ /* 0x000f260008000c00 */
[----:B------:R-:W1:Y:S01]  /*03b0*/  LDS.U8 R5, [R0+-0x61] ;  /* 0xffff9f0000057984 */ /* 0x000e620000000000 */
[----:B------:R-:W0:Y:S03]  /*03c0*/  LDCU.128 UR32, c[0x3][0x30] ;  /* 0x00c00600ff2077ac */ /* 0x000e260008000c00 */
[----:B------:R-:W1:Y:S01]  /*03d0*/  LDS.U8 R4, [R0+-0x5e] ;  /* 0xffffa20000047984 */ /* 0x000e620000000000 */
[----:B------:R-:W0:Y:S01]  /*03e0*/  LDCU.128 UR12, c[0x3][0xa0] ;  /* 0x00c01400ff0c77ac */ /* 0x000e220008000c00 */
[----:B------:R-:W1:Y:S01]  /*03f0*/  LDCU.128 UR16, c[0x3][0x50] ;  /* 0x00c00a00ff1077ac */ /* 0x000e620008000c00 */
[----:B------:R-:W1:Y:S01]  /*0400*/  LDCU.128 UR48, c[0x3][0xb0] ;  /* 0x00c01600ff3077ac */ /* 0x000e620008000c00 */
[C---:B--2---:R-:W-:Y:S01]  /*0410*/  IMAD R9, R8.reuse, UR8, RZ ;  /* 0x0000000808097c24 */ /* 0x044fe2000f8e02ff */
[----:B------:R-:W2:Y:S01]  /*0420*/  LDCU.128 UR20, c[0x3][0x90] ;  /* 0x00c01200ff1477ac */ /* 0x000ea20008000c00 */
[----:B-----5:R-:W-:-:S02]  /*0430*/  IMAD R8, R8, UR53, RZ ;  /* 0x0000003508087c24 */ /* 0x020fc4000f8e02ff */
[C---:B---3--:R-:W-:Y:S01]  /*0440*/  IMAD R11, R10.reuse, UR45, RZ ;  /* 0x0000002d0a0b7c24 */ /* 0x048fe2000f8e02ff */
[----:B------:R-:W-:Y:S01]  /*0450*/  I2FP.F32.S32 R9, R9 ;  /* 0x0000000900097245 */ /* 0x000fe20000201400 */
[----:B------:R-:W-:Y:S01]  /*0460*/  IMAD R12, R10, UR38, RZ ;  /* 0x000000260a0c7c24 */ /* 0x000fe2000f8e02ff */
[----:B------:R-:W-:Y:S01]  /*0470*/  I2FP.F32.S32 R8, R8 ;  /* 0x0000000800087245 */ /* 0x000fe20000201400 */
[C---:B----4-:R-:W-:Y:S01]  /*0480*/  IMAD R14, R13.reuse, UR42, RZ ;  /* 0x0000002a0d0e7c24 */ /* 0x050fe2000f8e02ff */
[----:B------:R-:W-:Y:S01]  /*0490*/  I2FP.F32.S32 R10, R11 ;  /* 0x0000000b000a7245 */ /* 0x000fe20000201400 */
[----:B------:R-:W-:Y:S01]  /*04a0*/  IMAD R13, R13, UR31, RZ ;  /* 0x0000001f0d0d7c24 */ /* 0x000fe2000f8e02ff */
[----:B------:R-:W-:Y:S01]  /*04b0*/  I2FP.F32.S32 R11, R12 ;  /* 0x0000000c000b7245 */ /* 0x000fe20000201400 */
[----:B0-----:R-:W-:Y:S01]  /*04c0*/  IMAD R12, R15, UR35, RZ ;  /* 0x000000230f0c7c24 */ /* 0x001fe2000f8e02ff */
[----:B------:R-:W-:Y:S01]  /*04d0*/  I2FP.F32.S32 R14, R14 ;  /* 0x0000000e000e7245 */ /* 0x000fe20000201400 */
[----:B------:R-:W-:Y:S01]  /*04e0*/  FADD R9, R9, R10 ;  /* 0x0000000a09097221 */ /* 0x000fe20000000000 */
[----:B------:R-:W-:-:S02]  /*04f0*/  IMAD R15, R15, UR12, RZ ;  /* 0x0000000c0f0f7c24 */ /* 0x000fc4000f8e02ff */
[----:B------:R-:W-:Y:S01]  /*0500*/  FADD R11, R8, R11 ;  /* 0x0000000b080b7221 */ /* 0x000fe20000000000 */
[----:B------:R-:W-:Y:S01]  /*0510*/  I2FP.F32.S32 R10, R13 ;  /* 0x0000000d000a7245 */ /* 0x000fe20000201400 */
[----:B------:R-:W0:Y:S01]  /*0520*/  LDS.U8 R8, [R0+-0x5b] ;  /* 0xffffa50000087984 */ /* 0x000e220000000000 */
[----:B------:R-:W-:Y:S01]  /*0530*/  FADD R14, R9, R14 ;  /* 0x0000000e090e7221 */ /* 0x000fe20000000000 */
[----:B------:R-:W-:Y:S01]  /*0540*/  I2FP.F32.S32 R15, R15 ;  /* 0x0000000f000f7245 */ /* 0x000fe20000201400 */
[----:B-1----:R-:W-:Y:S01]  /*0550*/  IMAD R16, R6, UR9, RZ ;  /* 0x0000000906107c24 */ /* 0x002fe2000f8e02ff */
[----:B------:R-:W1:Y:S01]  /*0560*/  LDS.U8 R9, [R0+-0x58] ;  /* 0xffffa80000097984 */ /* 0x000e620000000000 */
[----:B------:R-:W-:Y:S01]  /*0570*/  FADD R10, R11, R10 ;  /* 0x0000000a0b0a7221 */ /* 0x000fe20000000000 */
[----:B------:R-:W-:Y:S01]  /*0580*/  I2FP.F32.S32 R13, R12 ;  /* 0x0000000c000d7245 */ /* 0x000fe20000201400 */
[C---:B------:R-:W-:Y:S01]  /*0590*/  IMAD R12, R7.reuse, UR16, RZ ;  /* 0x00000010070c7c24 */ /* 0x040fe2000f8e02ff */
[----:B------:R-:W0:Y:S01]  /*05a0*/  LDCU.128 UR24, c[0x3][0x40] ;  /* 0x00c00800ff1877ac */ /* 0x000e220008000c00 */
[----:B------:R-:W-:Y:S01]  /*05b0*/  FADD R15, R10, R15 ;  /* 0x0000000f0a0f7221 */ /* 0x000fe20000000000 */
[----:B------:R-:W-:Y:S01]  /*05c0*/  IMAD R11, R7, UR49, RZ ;  /* 0x00000031070b7c24 */ /* 0x000fe2000f8e02ff */
[----:B------:R-:W3:Y:S01]  /*05d0*/  LDS.U8 R10, [R0+-0x4] ;  /* 0xfffffc00000a7984 */ /* 0x000ee20000000000 */
[----:B------:R-:W-:Y:S01]  /*05e0*/  I2FP.F32.S32 R12, R12 ;  /* 0x0000000c000c7245 */ /* 0x000fe20000201400 */
[----:B------:R-:W-:Y:S01]  /*05f0*/  FADD R13, R14, R13 ;  /* 0x0000000d0e0d7221 */ /* 0x000fe20000000000 */
[----:B------:R-:W-:Y:S01]  /*0600*/  IMAD R6, R6, UR54, RZ ;  /* 0x0000003606067c24 */ /* 0x000fe2000f8e02ff */
[----:B------:R-:W4:Y:S01]  /*0610*/  LDS.U8 R7, [R0+-0x1] ;  /* 0xffffff0000077984 */ /* 0x000f220000000000 */
[----:B------:R-:W-:Y:S01]  /*0620*/  I2FP.F32.S32 R14, R11 ;  /* 0x0000000b000e7245 */ /* 0x000fe20000201400 */
[----:B------:R-:W-:Y:S01]  /*0630*/  FADD R12, R13, R12 ;  /* 0x0000000c0d0c7221 */ /* 0x000fe20000000000 */
[----:B------:R-:W-:Y:S01]  /*0640*/  I2FP.F32.S32 R11, R16 ;  /* 0x00000010000b7245 */ /* 0x000fe20000201400 */
[----:B------:R-:W-:Y:S01]  /*0650*/  IMAD R16, R5, UR46, RZ ;  /* 0x0000002e05107c24 */ /* 0x000fe2000f8e02ff */
[----:B------:R-:W-:Y:S01]  /*0660*/  I2FP.F32.S32 R13, R6 ;  /* 0x00000006000d7245 */ /* 0x000fe20000201400 */
[----:B------:R-:W-:Y:S01]  /*0670*/  FADD R14, R15, R14 ;  /* 0x0000000e0f0e7221 */ /* 0x000fe20000000000 */
[----:B------:R-:W-:-:S02]  /*0680*/  IMAD R15, R4, UR43, RZ ;  /* 0x0000002b040f7c24 */ /* 0x000fc4000f8e02ff */
[----:B------:R-:W-:Y:S01]  /*0690*/  FADD R11, R12, R11 ;  /* 0x0000000b0c0b7221 */ /* 0x000fe20000000000 */
[----:B------:R-:W-:Y:S02]  /*06a0*/  IMAD R12, R5, UR39, RZ ;  /* 0x00000027050c7c24 */ /* 0x000fe4000f8e02ff */
[----:B------:R-:W-:Y:S01]  /*06b0*/  FADD R13, R14, R13 ;  /* 0x0000000d0e0d7221 */ /* 0x000fe20000000000 */
[----:B------:R-:W5:Y:S01]  /*06c0*/  LDS.U8 R5, [R0+0x2] ;  /* 0x0000020000057984 */ /* 0x000f620000000000 */
[----:B------:R-:W-:Y:S01]  /*06d0*/  I2FP.F32.S32 R16, R16 ;  /* 0x0000001000107245 */ /* 0x000fe20000201400 */
[----:B------:R-:W5:Y:S01]  /*06e0*/  LDCU.64 UR6, c[0x3][0xc0] ;  /* 0x00c01800ff0677ac */ /* 0x000f620008000a00 */
[----:B------:R-:W-:Y:S01]  /*06f0*/  I2FP.F32.S32 R12, R12 ;  /* 0x0000000c000c7245 */ /* 0x000fe20000201400 */
[----:B------:R-:W5:Y:S01]  /*0700*/  LDS.U8 R6, [R0+0x5] ;  /* 0x0000050000067984 */ /* 0x000f620000000000 */
[----:B------:R-:W-:Y:S01]  /*0710*/  I2FP.F32.S32 R15, R15 ;  /* 0x0000000f000f7245 */ /* 0x000fe20000201400 */
[----:B------:R-:W-:-:S02]  /*0720*/  FADD R16, R11, R16 ;  /* 0x000000100b107221 */ /* 0x000fc40000000000 */
[----:B------:R-:W-:Y:S01]  /*0730*/  FADD R12, R13, R12 ;  /* 0x0000000c0d0c7221 */ /* 0x000fe20000000000 */
[----:B--2---:R-:W-:Y:S01]  /*0740*/  IMAD R13, R4, UR20, RZ ;  /* 0x00000014040d7c24 */ /* 0x004fe2000f8e02ff */
[----:B------:R-:W2:Y:S01]  /*0750*/  LDS.U8 R11, [R0+0x8] ;  /* 0x00000800000b7984 */ /* 0x000ea20000000000 */
[----:B------:R-:W-:Y:S01]  /*0760*/  FADD R15, R16, R15 ;  /* 0x0000000f100f7221 */ /* 0x000fe20000000000 */
[C---:B0-----:R-:W-:Y:S02]  /*0770*/  IMAD R14, R8.reuse, UR24, RZ ;  /* 0x00000018080e7c24 */ /* 0x041fe4000f8e02ff */
[----:B------:R-:W-:Y:S01]  /*0780*/  I2FP.F32.S32 R13, R13 ;  /* 0x0000000d000d7245 */ /* 0x000fe20000201400 */
[----:B------:R-:W-:Y:S01]  /*0790*/  IMAD R8, R8, UR13, RZ ;  /* 0x0000000d08087c24 */ /* 0x000fe2000f8e02ff */
[----:B------:R-:W0:Y:S01]  /*07a0*/  LDS.U8 R4, [R0+0x5c] ;  /* 0x00005c0000047984 */ /* 0x000e220000000000 */
[C---:B-1----:R-:W-:Y:S01]  /*07b0*/  IMAD R16, R9.reuse, UR17, RZ ;  /* 0x0000001109107c24 */ /* 0x042fe2000f8e02ff */
[----:B------:R-:W-:Y:S01]  /*07c0*/  I2FP.F32.S32 R14, R14 ;  /* 0x0000000e000e7245 */ /* 0x000fe20000201400 */
[----:B------:R-:W-:Y:S01]  /*07d0*/  IMAD R17, R9, UR50, RZ ;  /* 0x0000003209117c24 */ /* 0x000fe2000f8e02ff */
[----:B------:R-:W-:Y:S01]  /*07e0*/  I2FP.F32.S32 R9, R8 ;  /* 0x0000000800097245 */ /* 0x000fe20000201400 */
[----:B------:R-:W-:Y:S01]  /*07f0*/  FADD R12, R12, R13 ;  /* 0x0000000d0c0c7221 */ /* 0x000fe20000000000 */
[----:B------:R-:W-:Y:S01]  /*0800*/  I2FP.F32.S32 R13, R16 ;  /* 0x00000010000d7245 */ /* 0x000fe20000201400 */
[----:B------:R-:W-:Y:S01]  /*0810*/  FADD R14, R15, R14 ;  /* 0x0000000e0f0e7221 */ /* 0x000fe20000000000 */
[----:B------:R-:W1:Y:S01]  /*0820*/  LDS.U8 R8, [R0+0x5f] ;  /* 0x00005f0000087984 */ /* 0x000e620000000000 */
[----:B------:R-:W-:Y:S01]  /*0830*/  FADD R9, R12, R9 ;  /* 0x000000090c097221 */ /* 0x000fe20000000000 */
[----:B---3--:R-:W-:-:S02]  /*0840*/  IMAD R12, R10, UR10, RZ ;  /* 0x0000000a0a0c7c24 */ /* 0x008fc4000f8e02ff */
[----:B------:R-:W-:Y:S01]  /*0850*/  FADD R13, R14, R13 ;  /* 0x0000000d0e0d7221 */ /* 0x000fe20000000000 */
[----:B------:R-:W-:Y:S01]  /*0860*/  I2FP.F32.S32 R16, R17 ;  /* 0x0000001100107245 */ /* 0x000fe20000201400 */
[----:B------:R-:W-:Y:S02]  /*0870*/  IMAD R14, R10, UR55, RZ ;  /* 0x000000370a0e7c24 */ /* 0x000fe4000f8e02ff */
[C---:B----4-:R-:W-:Y:S01]  /*0880*/  IMAD R15, R7.reuse, UR47, RZ ;  /* 0x0000002f070f7c24 */ /* 0x050fe2000f8e02ff */
[----:B------:R-:W3:Y:S01]  /*0890*/  LDS.U8 R10, [R0+0x62] ;  /* 0x00006200000a7984 */ /* 0x000ee20000000000 */
[----:B------:R-:W-:Y:S01]  /*08a0*/  IMAD R7, R7, UR28, RZ ;  /* 0x0000001c07077c24 */ /* 0x000fe2000f8e02ff */
[----:B------:R-:W-:Y:S01]  /*08b0*/  I2FP.F32.S32 R12, R12 ;  /* 0x0000000c000c7245 */ /* 0x000fe20000201400 */
[----:B------:R-:W-:Y:S01]  /*08c0*/  FADD R9, R9, R16 ;  /* 0x0000001009097221 */ /* 0x000fe20000000000 */
[----:B------:R-:W-:Y:S02]  /*08d0*/  I2FP.F32.S32 R15, R15 ;  /* 0x0000000f000f7245 */ /* 0x000fe40000201400 */
[----:B------:R-:W-:Y:S01]  /*08e0*/  I2FP.F32.S32 R16, R7 ;  /* 0x0000000700107245 */ /* 0x000fe20000201400 */
[----:B------:R-:W-:Y:S01]  /*08f0*/  FADD R12, R13, R12 ;  /* 0x0000000c0d0c7221 */ /* 0x000fe20000000000 */
[----:B------:R-:W4:Y:S01]  /*0900*/  LDS.U8 R7, [R0+0x65] ;  /* 0x0000650000077984 */ /* 0x000f220000000000 */
[----:B------:R-:W-:Y:S01]  /*0910*/  I2FP.F32.S32 R14, R14 ;  /* 0x0000000e000e7245 */ /* 0x000fe20000201400 */
[----:B-----5:R-:W-:-:S02]  /*0920*/  IMAD R13, R5, UR32, RZ ;  /* 0x00000020050d7c24 */ /* 0x020fc4000f8e02ff */
[----:B------:R-:W-:Y:S01]  /*0930*/  FADD R15, R12, R15 ;  /* 0x0000000f0c0f7221 */ /* 0x000fe20000000000 */
[----:B------:R-:W-:Y:S01]  /*0940*/  IMAD R5, R5, UR21, RZ ;  /* 0x0000001505057c24 */ /* 0x000fe2000f8e02ff */
[----:B------:R-:W5:Y:S01]  /*0950*/  LDS.U8 R12, [R0+0x68] ;  /* 0x00006800000c7984 */ /* 0x000f620000000000 */
[----:B------:R-:W-:Y:S01]  /*0960*/  FADD R9, R9, R14 ;  /* 0x0000000e09097221 */ /* 0x000fe20000000000 */
[----:B------:R-:W-:Y:S01]  /*0970*/  I2FP.F32.S32 R14, R13 ;  /* 0x0000000d000e7245 */ /* 0x000fe20000201400 */
[C---:B------:R-:W-:Y:S02]  /*0980*/  IMAD R13, R6.reuse, UR14, RZ ;  /* 0x0000000e060d7c24 */ /* 0x040fe4000f8e02ff */
[----:B------:R-:W-:Y:S01]  /*0990*/  FADD R9, R9, R16 ;  /* 0x0000001009097221 */ /* 0x000fe20000000000 */
[----:B------:R-:W-:Y:S01]  /*09a0*/  IMAD R16, R6, UR25, RZ ;  /* 0x0000001906107c24 */ /* 0x000fe2000f8e02ff */
[----:B------:R-:W-:Y:S01]  /*09b0*/  I2FP.F32.S32 R6, R5 ;  /* 0x0000000500067245 */ /* 0x000fe20000201400 */
[----:B--2---:R-:W-:-:S02]  /*09c0*/  IMAD R17, R11, UR18, RZ ;  /* 0x000000120b117c24 */ /* 0x004fc4000f8e02ff */
[----:B------:R-:W-:Y:S01]  /*09d0*/  FADD R14, R15, R14 ;  /* 0x0000000e0f0e7221 */ /* 0x000fe20000000000 */
[----:B------:R-:W-:Y:S01]  /*09e0*/  IMAD R11, R11, UR51, RZ ;  /* 0x000000330b0b7c24 */ /* 0x000fe2000f8e02ff */
[----:B------:R-:W-:Y:S01]  /*09f0*/  I2FP.F32.S32 R5, R16 ;  /* 0x0000001000057245 */ /* 0x000fe20000201400 */
[----:B------:R-:W-:Y:S01]  /*0a00*/  FADD R6, R9, R6 ;  /* 0x0000000609067221 */ /* 0x000fe20000000000 */
[----:B------:R-:W-:Y:S01]  /*0a10*/  I2FP.F32.S32 R16, R17 ;  /* 0x0000001100107245 */ /* 0x000fe20000201400 */
[----:B0-----:R-:W-:Y:S01]  /*0a20*/  IMAD R9, R4, UR11, RZ ;  /* 0x0000000b04097c24 */ /* 0x001fe2000f8e02ff */
[----:B------:R-:W-:Y:S01]  /*0a30*/  I2FP.F32.S32 R13, R13 ;  /* 0x0000000d000d7245 */ /* 0x000fe20000201400 */
[----:B------:R-:W-:Y:S01]  /*0a40*/  FADD R5, R14, R5 ;  /* 0x000000050e057221 */ /* 0x000fe20000000000 */
[----:B------:R-:W-:Y:S01]  /*0a50*/  IMAD R4, R4, UR36, RZ ;  /* 0x0000002404047c24 */ /* 0x000fe2000f8e02ff */
[----:B------:R-:W0:Y:S01]  /*0a60*/  LDS.U8 R15, [R0+-0xc5] ;  /* 0xffff3b00000f7984 */ /* 0x000e220000000000 */
[----:B------:R-:W-:Y:S01]  /*0a70*/  I2FP.F32.S32 R11, R11 ;  /* 0x0000000b000b7245 */ /* 0x000fe20000201400 */
[----:B------:R-:W-:Y:S01]  /*0a80*/  FADD R5, R5, R16 ;  /* 0x0000001005057221 */ /* 0x000fe20000000000 */
[----:B-1----:R-:W-:Y:S01]  /*0a90*/  IMAD R17, R8, UR40, RZ ;  /* 0x0000002808117c24 */ /* 0x002fe2000f8e02ff */
[----:B------:R-:W1:Y:S01]  /*0aa0*/  LDS.U8 R14, [R0+-0xc2] ;  /* 0xffff3e00000e7984 */ /* 0x000e620000000000 */
[----:B------:R-:W-:Y:S01]  /*0ab0*/  FADD R6, R6, R13 ;  /* 0x0000000d06067221 */ /* 0x000fe20000000000 */
[----:B------:R-:W-:Y:S01]  /*0ac0*/  I2FP.F32.S32 R16, R9 ;  /* 0x0000000900107245 */ /* 0x000fe20000201400 */
[----:B------:R-:W-:Y:S01]  /*0ad0*/  IMAD R8, R8, UR29, RZ ;  /* 0x0000001d08087c24 */ /* 0x000fe2000f8e02ff */
[----:B------:R-:W2:Y:S01]  /*0ae0*/  LDS.U8 R13, [R0+-0xbf] ;  /* 0xffff4100000d7984 */ /* 0x000ea20000000000 */
[----:B------:R-:W-:Y:S01]  /*0af0*/  I2FP.F32.S32 R9, R4 ;  /* 0x0000000400097245 */ /* 0x000fe20000201400 */
[----:B------:R-:W-:Y:S01]  /*0b00*/  FADD R6, R6, R11 ;  /* 0x0000000b06067221 */ /* 0x000fe20000000000 */
[----:B------:R-:W-:Y:S01]  /*0b10*/  I2FP.F32.S32 R4, R17 ;  /* 0x0000001100047245 */ /* 0x000fe20000201400 */
[----:B------:R-:W-:Y:S01]  /*0b20*/  FADD R5, R5, R16 ;  /* 0x0000001005057221 */ /* 0x000fe20000000000 */
[----:B---3--:R-:W-:-:S02]  /*0b30*/  IMAD R11, R10, UR33, RZ ;  /* 0x000000210a0b7c24 */ /* 0x008fc4000f8e02ff */
[----:B------:R-:W-:Y:S01]  /*0b40*/  FADD R6, R6, R9 ;  /* 0x0000000906067221 */ /* 0x000fe20000000000 */
[----:B------:R-:W-:Y:S02]  /*0b50*/  IMAD R10, R10, UR22, RZ ;  /* 0x000000160a0a7c24 */ /* 0x000fe4000f8e02ff */
[----:B------:R-:W-:Y:S01]  /*0b60*/  FADD R4, R5, R4 ;  /* 0x0000000405047221 */ /* 0x000fe20000000000 */
[----:B------:R-:W-:Y:S01]  /*0b70*/  I2FP.F32.S32 R5, R8 ;  /* 0x0000000800057245 */ /* 0x000fe20000201400 */
[----:B------:R-:W3:Y:S01]  /*0b80*/  LDS.U8 R9, [R0+-0xbc] ;  /* 0xffff440000097984 */ /* 0x000ee20000000000 */
[----:B------:R-:W-:Y:S01]  /*0b90*/  I2FP.F32.S32 R11, R11 ;  /* 0x0000000b000b7245 */ /* 0x000fe20000201400 */
[C---:B----4-:R-:W-:Y:S01]  /*0ba0*/  IMAD R8, R7.reuse, UR26, RZ ;  /* 0x0000001a07087c24 */ /* 0x050fe2000f8e02ff */
[----:B------:R-:W-:Y:S01]  /*0bb0*/  I2FP.F32.S32 R10, R10 ;  /* 0x0000000a000a7245 */ /* 0x000fe20000201400 */
[----:B------:R-:W-:Y:S02]  /*0bc0*/  IMAD R7, R7, UR15, RZ ;  /* 0x0000000f07077c24 */ /* 0x000fe4000f8e02ff */
[----:B------:R-:W-:Y:S01]  /*0bd0*/  FADD R5, R6, R5 ;  /* 0x0000000506057221 */ /* 0x000fe20000000000 */
[----:B------:R-:W-:Y:S01]  /*0be0*/  FADD R4, R4, R11 ;  /* 0x0000000b04047221 */ /* 0x000fe20000000000 */
[----:B------:R-:W-:Y:S01]  /*0bf0*/  I2FP.F32.S32 R17, R8 ;  /* 0x0000000800117245 */ /* 0x000fe20000201400 */
[----:B------:R-:W4:Y:S01]  /*0c00*/  LDS.U8 R11, [R0+-0xb9] ;  /* 0xffff4700000b7984 */ /* 0x000f220000000000 */
[----:B-----5:R-:W-:-:S02]  /*0c10*/  IMAD R8, R12, UR19, RZ ;  /* 0x000000130c087c24 */ /* 0x020fc4000f8e02ff */
[----:B------:R-:W-:Y:S01]  /*0c20*/  FADD R5, R5, R10 ;  /* 0x0000000a05057221 */ /* 0x000fe20000000000 */
[----:B------:R-:W-:Y:S01]  /*0c30*/  I2FP.F32.S32 R16, R7 ;  /* 0x0000000700107245 */ /* 0x000fe20000201400 */
[----:B------:R-:W5:Y:S01]  /*0c40*/  LDS.U8 R6, [R0+0xbc] ;  /* 0x0000bc0000067984 */ /* 0x000f620000000000 */
[----:B------:R-:W-:Y:S01]  /*0c50*/  FADD R4, R4, R17 ;  /* 0x0000001104047221 */ /* 0x000fe20000000000 */
[----:B------:R-:W-:Y:S01]  /*0c60*/  I2FP.F32.S32 R7, R8 ;  /* 0x0000000800077245 */ /* 0x000fe20000201400 */
[----:B------:R-:W-:Y:S01]  /*0c70*/  IMAD R20, R12, UR6, RZ ;  /* 0x000000060c147c24 */ /* 0x000fe2000f8e02ff */
[----:B------:R-:W5:Y:S01]  /*0c80*/  LDS.U8 R10, [R0+-0x65] ;  /* 0xffff9b00000a7984 */ /* 0x000f620000000000 */
[----:B------:R-:W-:Y:S02]  /*0c90*/  FADD R16, R5, R16 ;  /* 0x0000001005107221 */ /* 0x000fe40000000000 */
[----:B------:R-:W-:Y:S01]  /*0ca0*/  FADD R8, R4, R7 ;  /* 0x0000000704087221 */ /* 0x000fe20000000000 */
[----:B------:R-:W-:Y:S01]  /*0cb0*/  LDS.U8 R5, [R0+-0x5f] ;  /* 0xffffa10000057984 */ /* 0x000fe20000000000 */
[----:B------:R-:W-:Y:S01]  /*0cc0*/  I2FP.F32.S32 R21, R20 ;  /* 0x0000001400157245 */ /* 0x000fe20000201400 */
[----:B0-----:R-:W-:-:S02]  /*0cd0*/  IMAD R12, R15, UR8, RZ ;  /* 0x000000080f0c7c24 */ /* 0x001fc4000f8e02ff */
[----:B------:R-:W0:Y:S01]  /*0ce0*/  LDS.U8 R7, [R0+-0x62] ;  /* 0xffff9e0000077984 */ /* 0x000e220000000000 */
[----:B------:R-:W-:Y:S02]  /*0cf0*/  IMAD R15, R15, UR53, RZ ;  /* 0x000000350f0f7c24 */ /* 0x000fe4000f8e02ff */
[C---:B-1----:R-:W-:Y:S01]  /*0d00*/  IMAD R17, R14.reuse, UR45, RZ ;  /* 0x0000002d0e117c24 */ /* 0x042fe2000f8e02ff */
[----:B------:R-:W1:Y:S01]  /*0d10*/  LDS.U8 R4, [R0+0xbf] ;  /* 0x0000bf0000047984 */ /* 0x000e620000000000 */
[----:B------:R-:W-:Y:S01]  /*0d20*/  IMAD R18, R14, UR38, RZ ;  /* 0x000000260e127c24 */ /* 0x000fe2000f8e02ff */
[----:B------:R-:W-:Y:S01]  /*0d30*/  I2FP.F32.S32 R14, R12 ;  /* 0x0000000c000e7245 */ /* 0x000fe20000201400 */
[C---:B--2---:R-:W-:Y:S01]  /*0d40*/  IMAD R19, R13.reuse, UR42, RZ ;  /* 0x0000002a0d137c24 */ /* 0x044fe2000f8e02ff */
[----:B------:R-:W-:Y:S01]  /*0d50*/  I2FP.F32.S32 R17, R17 ;  /* 0x0000001100117245 */ /* 0x000fe20000201400 */
[----:B------:R-:W-:Y:S01]  /*0d60*/  IMAD R13, R13, UR31, RZ ;  /* 0x0000001f0d0d7c24 */ /* 0x000fe2000f8e02ff */
[----:B------:R-:W-:Y:S01]  /*0d70*/  I2FP.F32.S32 R15, R15 ;  /* 0x0000000f000f7245 */ /* 0x000fe20000201400 */
[----:B------:R-:W-:Y:S01]  /*0d80*/  FADD R12, R16, R21 ;  /* 0x00000015100c7221 */ /* 0x000fe20000000000 */
[----:B------:R-:W-:Y:S01]  /*0d90*/  I2FP.F32.S32 R18, R18 ;  /* 0x0000001200127245 */ /* 0x000fe20000201400 */
[----:B------:R-:W-:Y:S01]  /*0da0*/  FADD R14, R14, R17 ;  /* 0x000000110e0e7221 */ /* 0x000fe20000000000 */
[----:B------:R-:W-:Y:S01]  /*0db0*/  I2FP.F32.S32 R16, R13 ;  /* 0x0000000d00107245 */ /* 0x000fe20000201400 */
[----:B---3--:R-:W-:-:S02]  /*0dc0*/  IMAD R13, R9, UR35, RZ ;  /* 0x00000023090d7c24 */ /* 0x008fc4000f8e02ff */
[----:B------:R-:W-:Y:S01]  /*0dd0*/  FADD R15, R15, R18 ;  /* 0x000000120f0f7221 */ /* 0x000fe20000000000 */
[----:B------:R-:W-:Y:S01]  /*0de0*/  IMAD R17, R9, UR12, RZ ;  /* 0x0000000c09117c24 */ /* 0x000fe2000f8e02ff */
[----:B------:R-:W-:Y:S01]  /*0df0*/  I2FP.F32.S32 R19, R19 ;  /* 0x0000001300137245 */ /* 0x000fe20000201400 */
[----:B------:R-:W2:Y:S01]  /*0e00*/  LDS.U8 R9, [R0+0xc2] ;  /* 0x0000c20000097984 */ /* 0x000ea20000000000 */
[----:B------:R-:W-:Y:S01]  /*0e10*/  FADD R15, R15, R16 ;  /* 0x000000100f0f7221 */ /* 0x000fe20000000000 */
[----:B------:R-:W-:Y:S02]  /*0e20*/  I2FP.F32.S32 R13, R13 ;  /* 0x0000000d000d7245 */ /* 0x000fe40000201400 */
[----:B------:R-:W-:Y:S01]  /*0e30*/  I2FP.F32.S32 R16, R17 ;  /* 0x0000001100107245 */ /* 0x000fe20000201400 */
[----:B------:R-:W-:Y:S01]  /*0e40*/  FADD R14, R14, R19 ;  /* 0x000000130e0e7221 */ /* 0x000fe20000000000 */
[C---:B----4-:R-:W-:Y:S02]  /*0e50*/  IMAD R17, R11.reuse, UR16, RZ ;  /* 0x000000100b117c24 */ /* 0x050fe4000f8e02ff */
[----:B------:R-:W-:-:S02]  /*0e60*/  IMAD R18, R11, UR49, RZ ;  /* 0x000000310b127c24 */ /* 0x000fc4000f8e02ff */
[----:B------:R-:W-:Y:S01]  /*0e70*/  FADD R13, R14, R13 ;  /* 0x0000000d0e0d7221 */ /* 0x000fe20000000000 */
[----:B------:R-:W3:Y:S01]  /*0e80*/  LDS.U8 R11, [R0+-0x5c] ;  /* 0xffffa400000b7984 */ /* 0x000ee20000000000 */
[----:B------:R-:W-:Y:S01]  /*0e90*/  FADD R15, R15, R16 ;  /* 0x000000100f0f7221 */ /* 0x000fe20000000000 */
[----:B------:R-:W-:Y:S01]  /*0ea0*/  I2FP.F32.S32 R14, R17 ;  /* 0x00000011000e7245 */ /* 0x000fe20000201400 */
[----:B-----5:R-:W-:Y:S01]  /*0eb0*/  IMAD R17, R6, UR44, RZ ;  /* 0x0000002c06117c24 */ /* 0x020fe2000f8e02ff */
[----:B------:R-:W-:Y:S01]  /*0ec0*/  I2FP.F32.S32 R18, R18 ;  /* 0x0000001200127245 */ /* 0x000fe20000201400 */
[C---:B------:R-:W-:Y:S02]  /*0ed0*/  IMAD R16, R10.reuse, UR9, RZ ;  /* 0x000000090a107c24 */ /* 0x040fe4000f8e02ff */
[----:B------:R-:W-:Y:S02]  /*0ee0*/  IMAD R10, R10, UR54, RZ ;  /* 0x000000360a0a7c24 */ /* 0x000fe4000f8e02ff */
[----:B------:R-:W-:Y:S01]  /*0ef0*/  FADD R13, R13, R14 ;  /* 0x0000000e0d0d7221 */ /* 0x000fe20000000000 */
[----:B------:R-:W-:Y:S01]  /*0f00*/  I2FP.F32.S32 R19, R17 ;  /* 0x0000001100137245 */ /* 0x000fe20000201400 */
[C---:B0-----:R-:W-:Y:S01]  /*0f10*/  IMAD R17, R7.reuse, UR46, RZ ;  /* 0x0000002e07117c24 */ /* 0x041fe2000f8e02ff */
[----:B------:R-:W-:Y:S01]  /*0f20*/  I2FP.F32.S32 R16, R16 ;  /* 0x0000001000107245 */ /* 0x000fe20000201400 */
[----:B------:R-:W-:Y:S01]  /*0f30*/  IMAD R7, R7, UR39, RZ ;  /* 0x0000002707077c24 */ /* 0x000fe2000f8e02ff */
[----:B------:R-:W-:Y:S01]  /*0f40*/  I2FP.F32.S32 R14, R10 ;  /* 0x0000000a000e7245 */ /* 0x000fe20000201400 */
[----:B------:R-:W-:Y:S01]  /*0f50*/  FADD R15, R15, R18 ;  /* 0x000000120f0f7221 */ /* 0x000fe20000000000 */
[----:B------:R-:W0:Y:S01]  /*0f60*/  LDS.U8 R10, [R0+-0x59] ;  /* 0xffffa700000a7984 */ /* 0x000e220000000000 */
[----:B------:R-:W-:Y:S01]  /*0f70*/  FADD R16, R13, R16 ;  /* 0x000000100d107221 */ /* 0x000fe20000000000 */
[----:B------:R-:W-:Y:S01]  /*0f80*/  I2FP.F32.S32 R17, R17 ;  /* 0x0000001100117245 */ /* 0x000fe20000201400 */
[----:B------:R-:W-:Y:S01]  /*0f90*/  FADD R14, R15, R14 ;  /* 0x0000000e0f0e7221 */ /* 0x000fe20000000000 */
[----:B------:R-:W4:Y:S01]  /*0fa0*/  LDS.U8 R13, [R0+-0x5] ;  /* 0xfffffb00000d7984 */ /* 0x000f220000000000 */
[----:B------:R-:W-:-:S02]  /*0fb0*/  IMAD R15, R6, UR37, RZ ;  /* 0x00000025060f7c24 */ /* 0x000fc4000f8e02ff */
[----:B------:R-:W-:Y:S01]  /*0fc0*/  FADD R8, R8, R19 ;  /* 0x0000001308087221 */ /* 0x000fe20000000000 */
[----:B------:R-:W-:Y:S01]  /*0fd0*/  FADD R16, R16, R17 ;  /* 0x0000001110107221 */ /* 0x000fe20000000000 */
[----:B------:R-:W-:Y:S01]  /*0fe0*/  I2FP.F32.S32 R17, R7 ;  /* 0x0000000700117245 */ /* 0x000fe20000201400 */
[C---:B------:R-:W-:Y:S01]  /*0ff0*/  IMAD R6, R5.reuse, UR43, RZ ;  /* 0x0000002b05067c24 */ /* 0x040fe2000f8e02ff */
[----:B------:R-:W5:Y:S01]  /*1000*/  LDS.U8 R7, [R0+-0x2] ;  /* 0xfffffe0000077984 */ /* 0x000f620000000000 */
[----:B-1----:R-:W-:Y:S01]  /*1010*/  IMAD R18, R4, UR41, RZ ;  /* 0x0000002904127c24 */ /* 0x002fe2000f8e02ff */
[----:B------:R-:W-:Y:S01]  /*1020*/  I2FP.F32.S32 R15, R15 ;  /* 0x0000000f000f7245 */ /* 0x000fe20000201400 */
[----:B------:R-:W-:Y:S01]  /*1030*/  FADD R17, R14, R17 ;  /* 0x000000110e117221 */ /* 0x000fe20000000000 */
[----:B------:R-:W-:Y:S01]  /*1040*/  I2FP.F32.S32 R19, R6 ;  /* 0x0000000600137245 */ /* 0x000fe20000201400 */
[----:B------:R-:W1:Y:S01]  /*1050*/  LDS.U8 R14, [R0+0x1] ;  /* 0x00000100000e7984 */ /* 0x000e620000000000 */
[----:B------:R-:W-:Y:S01]  /*1060*/  I2FP.F32.S32 R21, R18 ;  /* 0x0000001200157245 */ /* 0x000fe20000201400 */
[----:B------:R-:W-:Y:S01]  /*1070*/  FADD R15, R12, R15 ;  /* 0x0000000f0c0f7221 */ /* 0x000fe20000000000 */
[----:B------:R-:W-:Y:S01]  /*1080*/  IMAD R5, R5, UR20, RZ ;  /* 0x0000001405057c24 */ /* 0x000fe2000f8e02ff */
[----:B------:R-:W1:Y:S01]  /*1090*/  LDS.U8 R6, [R0+0xc5] ;  /* 0x0000c50000067984 */ /* 0x000e620000000000 */
[----:B------:R-:W-:Y:S01]  /*10a0*/  FADD R16, R16, R19 ;  /* 0x0000001310107221 */ /* 0x000fe20000000000 */
[----:B------:R-:W-:-:S02]  /*10b0*/  IMAD R19, R4, UR30, RZ ;  /* 0x0000001e04137c24 */ /* 0x000fc4000f8e02ff */
[----:B------:R-:W-:Y:S01]  /*10c0*/  FADD R8, R8, R21 ;  /* 0x0000001508087221 */ /* 0x000fe20000000000 */
[----:B------:R-:W1:Y:S01]  /*10d0*/  LDS.U8 R12, [R0+0x4] ;  /* 0x00000400000c7984 */ /* 0x000e620000000000 */
[----:B--2---:R-:W-:Y:S01]  /*10e0*/  IMAD R21, R9, UR34, RZ ;  /* 0x0000002209157c24 */ /* 0x004fe2000f8e02ff */
[----:B------:R-:W-:Y:S01]  /*10f0*/  I2FP.F32.S32 R4, R5 ;  /* 0x0000000500047245 */ /* 0x000fe20000201400 */
[C---:B---3--:R-:W-:Y:S01]  /*1100*/  IMAD R18, R11.reuse, UR24, RZ ;  /* 0x000000180b127c24 */ /* 0x048fe2000f8e02ff */
[----:B------:R-:W-:Y:S01]  /*1110*/  I2FP.F32.S32 R20, R19 ;  /* 0x0000001300147245 */ /* 0x000fe20000201400 */
[----:B------:R-:W-:Y:S01]  /*1120*/  IMAD R11, R11, UR13, RZ ;  /* 0x0000000d0b0b7c24 */ /* 0x000fe2000f8e02ff */
[----:B------:R-:W-:Y:S01]  /*1130*/  I2FP.F32.S32 R5, R21 ;  /* 0x0000001500057245 */ /* 0x000fe20000201400 */
[----:B------:R-:W-:Y:S01]  /*1140*/  FADD R4, R17, R4 ;  /* 0x0000000411047221 */ /* 0x000fe20000000000 */
[----:B------:R-:W-:Y:S01]  /*1150*/  I2FP.F32.S32 R19, R18 ;  /* 0x0000001200137245 */ /* 0x000fe20000201400 */
[----:B------:R-:W-:Y:S01]  /*1160*/  IMAD R18, R9, UR23, RZ ;  /* 0x0000001709127c24 */ /* 0x000fe2000f8e02ff */
[----:B------:R-:W-:Y:S01]  /*1170*/  I2FP.F32.S32 R21, R11 ;  /* 0x0000000b00157245 */ /* 0x000fe20000201400 */
[----:B------:R-:W-:Y:S01]  /*1180*/  FADD R11, R15, R20 ;  /* 0x000000140f0b7221 */ /* 0x000fe20000000000 */
[----:B------:R-:W-:Y:S01]  /*1190*/  FADD R5, R8, R5 ;  /* 0x0000000508057221 */ /* 0x000fe20000000000 */
[----:B------:R-:W2:Y:S01]  /*11a0*/  LDS.U8 R15, [R0+0x7] ;  /* 0x00000700000f7984 */ /* 0x000ea20000000000 */
[----:B------:R-:W-:Y:S01]  /*11b0*/  I2FP.F32.S32 R20, R18 ;  /* 0x0000001200147245 */ /* 0x000fe20000201400 */
[----:B------:R-:W-:Y:S01]  /*11c0*/  FADD R21, R4, R21 ;  /* 0x0000001504157221 */ /* 0x000fe20000000000 */
[----:B------:R-:W-:Y:S01]  /*11d0*/  FADD R16, R16, R19 ;  /* 0x0000001310107221 */ /* 0x000fe20000000000 */
[C---:B0-----:R-:W-:Y:S01]  /*11e0*/  IMAD R17, R10.reuse, UR17, RZ ;  /* 0x000000110a117c24 */ /* 0x041fe2000f8e02ff */
[----:B------:R-:W0:Y:S01]  /*11f0*/  LDS.U8 R4, [R0+0xc8] ;  /* 0x0000c80000047984 */ /* 0x000e220000000000 */
[----:B------:R-:W-:-:S02]  /*1200*/  IMAD R10, R10, UR50, RZ ;  /* 0x000000320a0a7c24 */ /* 0x000fc4000f8e02ff */
[C---:B----4-:R-:W-:Y:S01]  /*1210*/  IMAD R18, R13.reuse, UR55, RZ ;  /* 0x000000370d127c24 */ /* 0x050fe2000f8e02ff */
[----:B------:R-:W3:Y:S01]  /*1220*/  LDS.U8 R8, [R0+0x5b] ;  /* 0x00005b0000087984 */ /* 0x000ee20000000000 */
[----:B------:R-:W-:Y:S01]  /*1230*/  I2FP.F32.S32 R17, R17 ;  /* 0x0000001100117245 */ /* 0x000fe20000201400 */
[----:B------:R-:W-:Y:S01]  /*1240*/  IMAD R9, R13, UR10, RZ ;  /* 0x0000000a0d097c24 */ /* 0x000fe2000f8e02ff */
[----:B------:R-:W-:Y:S01]  /*1250*/  I2FP.F32.S32 R10, R10 ;  /* 0x0000000a000a7245 */ /* 0x000fe20000201400 */
[----:B------:R-:W-:Y:S01]  /*1260*/  FADD R13, R11, R20 ;  /* 0x000000140b0d7221 */ /* 0x000fe20000000000 */
[----:B------:R-:W-:Y:S01]  /*1270*/  I2FP.F32.S32 R11, R18 ;  /* 0x00000012000b7245 */ /* 0x000fe20000201400 */
[----:B------:R-:W-:Y:S01]  /*1280*/  FADD R16, R16, R17 ;  /* 0x0000001110107221 */ /* 0x000fe20000000000 */
[----:B-----5:R-:W-:Y:S02]  /*1290*/  IMAD R19, R7, UR28, RZ ;  /* 0x0000001c07137c24 */ /* 0x020fe4000f8e02ff */
[----:B------:R-:W-:Y:S01]  /*12a0*/  FADD R10, R21, R10 ;  /* 0x0000000a150a7221 */ /* 0x000fe20000000000 */
[----:B------:R-:W-:Y:S01]  /*12b0*/  I2FP.F32.S32 R9, R9 ;  /* 0x0000000900097245 */ /* 0x000fe20000201400 */
[----:B------:R-:W-:-:S02]  /*12c0*/  IMAD R17, R7, UR47, RZ ;  /* 0x0000002f07117c24 */ /* 0x000fc4000f8e02ff */
[----:B------:R-:W-:Y:S01]  /*12d0*/  FADD R10, R10, R11 ;  /* 0x0000000b0a0a7221 */ /* 0x000fe20000000000 */
[----:B------:R-:W-:Y:S01]  /*12e0*/  I2FP.F32.S32 R19, R19 ;  /* 0x0000001300137245 */ /* 0x000fe20000201400 */
[----:B-1----:R-:W-:Y:S02]  /*12f0*/  IMAD R11, R14, UR32, RZ ;  /* 0x000000200e0b7c24 */ /* 0x002fe4000f8e02ff */
[----:B------:R-:W-:Y:S01]  /*1300*/  FADD R9, R16, R9 ;  /* 0x0000000910097221 */ /* 0x000fe20000000000 */
[----:B------:R-:W1:Y:S01]  /*1310*/  LDS.U8 R7, [R0+0x5e] ;  /* 0x00005e0000077984 */ /* 0x000e620000000000 */
[----:B------:R-:W-:Y:S01]  /*1320*/  I2FP.F32.S32 R18, R17 ;  /* 0x0000001100127245 */ /* 0x000fe20000201400 */
[----:B------:R-:W-:Y:S02]  /*1330*/  IMAD R20, R14, UR21, RZ ;  /* 0x000000150e147c24 */ /* 0x000fe4000f8e02ff */
[----:B------:R-:W-:Y:S01]  /*1340*/  FADD R10, R10, R19 ;  /* 0x000000130a0a7221 */ /* 0x000fe20000000000 */
[----:B------:R-:W4:Y:S01]  /*1350*/  LDS.U8 R16, [R0+-0xc6] ;  /* 0xffff3a0000107984 */ /* 0x000f220000000000 */
[----:B------:R-:W-:Y:S01]  /*1360*/  I2FP.F32.S32 R14, R11 ;  /* 0x0000000b000e7245 */ /* 0x000fe20000201400 */
[----:B------:R-:W-:Y:S01]  /*1370*/  FADD R9, R9, R18 ;  /* 0x0000001209097221 */ /* 0x000fe20000000000 */
[----:B------:R-:W-:Y:S01]  /*1380*/  I2FP.F32.S32 R11, R20 ;  /* 0x00000014000b7245 */ /* 0x000fe20000201400 */
[----:B------:R-:W5:Y:S01]  /*1390*/  LDS.U8 R17, [R0+-0xc3] ;  /* 0xffff3d0000117984 */ /* 0x000f620000000000 */
[----:B------:R-:W-:-:S02]  /*13a0*/  IMAD R19, R6, UR27, RZ ;  /* 0x0000001b06137c24 */ /* 0x000fc4000f8e02ff */
[----:B------:R-:W-:Y:S01]  /*13b0*/  FADD R14, R9, R14 ;  /* 0x0000000e090e7221 */ /* 0x000fe20000000000 */
[----:B------:R-:W-:Y:S02]  /*13c0*/  IMAD R18, R12, UR25, RZ ;  /* 0x000000190c127c24 */ /* 0x000fe4000f8e02ff */
[----:B------:R-:W-:Y:S01]  /*13d0*/  FADD R10, R10, R11 ;  /* 0x0000000b0a0a7221 */ /* 0x000fe20000000000 */
[----:B------:R-:W-:Y:S01]  /*13e0*/  IMAD R12, R12, UR14, RZ ;  /* 0x0000000e0c0c7c24 */ /* 0x000fe2000f8e02ff */
[----:B------:R-:W-:Y:S01]  /*13f0*/  I2FP.F32.S32 R20, R19 ;  /* 0x0000001300147245 */ /* 0x000fe20000201400 */
[----:B------:R-:W5:Y:S01]  /*1400*/  LDS.U8 R9, [R0+-0xc0] ;  /* 0xffff400000097984 */ /* 0x000f620000000000 */
[----:B------:R-:W-:Y:S01]  /*1410*/  I2FP.F32.S32 R11, R18 ;  /* 0x00000012000b7245 */ /* 0x000fe20000201400 */
[----:B--2---:R-:W-:Y:S01]  /*1420*/  IMAD R18, R15, UR18, RZ ;  /* 0x000000120f127c24 */ /* 0x004fe2000f8e02ff */
[----:B------:R-:W-:Y:S01]  /*1430*/  I2FP.F32.S32 R19, R12 ;  /* 0x0000000c00137245 */ /* 0x000fe20000201400 */
[----:B------:R-:W-:Y:S01]  /*1440*/  FADD R12, R5, R20 ;  /* 0x00000014050c7221 */ /* 0x000fe20000000000 */
[----:B------:R-:W-:-:S02]  /*1450*/  IMAD R15, R15, UR51, RZ ;  /* 0x000000330f0f7c24 */ /* 0x000fc4000f8e02ff */
[----:B------:R-:W-:Y:S01]  /*1460*/  FADD R5, R14, R11 ;  /* 0x0000000b0e057221 */ /* 0x000fe20000000000 */
[----:B------:R-:W-:Y:S01]  /*1470*/  I2FP.F32.S32 R18, R18 ;  /* 0x0000001200127245 */ /* 0x000fe20000201400 */
[----:B------:R-:W2:Y:S01]  /*1480*/  LDS.U8 R11, [R0+-0xbd] ;  /* 0xffff4300000b7984 */ /* 0x000ea20000000000 */
[----:B------:R-:W-:Y:S01]  /*1490*/  FADD R14, R10, R19 ;  /* 0x000000130a0e7221 */ /* 0x000fe20000000000 */
[----:B------:R-:W-:Y:S01]  /*14a0*/  IMAD R10, R6, UR48, RZ ;  /* 0x00000030060a7c24 */ /* 0x000fe2000f8e02ff */
[----:B------:R-:W-:Y:S01]  /*14b0*/  I2FP.F32.S32 R15, R15 ;  /* 0x0000000f000f7245 */ /* 0x000fe20000201400 */
[----:B0-----:R-:W-:Y:S02]  /*14c0*/  IMAD R19, R4, UR52, RZ ;  /* 0x0000003404137c24 */ /* 0x001fe4000f8e02ff */
[----:B------:R-:W-:Y:S01]  /*14d0*/  FADD R18, R5, R18 ;  /* 0x0000001205127221 */ /* 0x000fe20000000000 */
[C---:B---3--:R-:W-:Y:S01]  /*14e0*/  IMAD R6, R8.reuse, UR11, RZ ;  /* 0x0000000b08067c24 */ /* 0x048fe2000f8e02ff */
[----:B------:R-:W-:Y:S01]  /*14f0*/  I2FP.F32.S32 R20, R10 ;  /* 0x0000000a00147245 */ /* 0x000fe20000201400 */
[----:B------:R-:W-:Y:S01]  /*1500*/  IMAD R8, R8, UR36, RZ ;  /* 0x0000002408087c24 */ /* 0x000fe2000f8e02ff */
[----:B------:R-:W0:Y:S01]  /*1510*/  LDS.U8 R10, [R0+-0xba] ;  /* 0xffff4600000a7984 */ /* 0x000e220000000000 */
[----:B------:R-:W-:-:S02]  /*1520*/  I2FP.F32.S32 R21, R19 ;  /* 0x0000001300157245 */ /* 0x000fc40000201400 */
[----:B------:R-:W-:Y:S01]  /*1530*/  FADD R5, R13, R20 ;  /* 0x000000140d057221 */ /* 0x000fe20000000000 */
[----:B------:R-:W-:Y:S01]  /*1540*/  FADD R13, R14, R15 ;  /* 0x0000000f0e0d7221 */ /* 0x000fe20000000000 */
[----:B------:R-:W-:Y:S01]  /*1550*/  I2FP.F32.S32 R19, R6 ;  /* 0x0000000600137245 */ /* 0x000fe20000201400 */
[----:B------:R-:W3:Y:S01]  /*1560*/  LDS.U8 R14, [R0+-0x66] ;  /* 0xffff9a00000e7984 */ /* 0x000ee20000000000 */
[----:B------:R-:W-:Y:S01]  /*1570*/  FADD R6, R12, R21 ;  /* 0x000000150c067221 */ /* 0x000fe20000000000 */
[----:B------:R-:W-:Y:S02]  /*1580*/  I2FP.F32.S32 R22, R8 ;  /* 0x0000000800167245 */ /* 0x000fe40000201400 */
[----:B------:R-:W-:Y:S01]  /*1590*/  FADD R18, R18, R19 ;  /* 0x0000001312127221 */ /* 0x000fe20000000000 */
[----:B-1----:R-:W-:Y:S01]  /*15a0*/  IMAD R19, R7, UR40, RZ ;  /* 0x0000002807137c24 */ /* 0x002fe2000f8e02ff */
[----:B------:R-:W1:Y:S01]  /*15b0*/  LDS.U8 R12, [R0+-0x63] ;  /* 0xffff9d00000c7984 */ /* 0x000e620000000000 */
[----:B----4-:R-:W-:-:S02]  /*15c0*/  IMAD R15, R16, UR8, RZ ;  /* 0x00000008100f7c24 */ /* 0x010fc4000f8e02ff */
[----:B------:R-:W-:Y:S01]  /*15d0*/  FADD R13, R13, R22 ;  /* 0x000000160d0d7221 */ /* 0x000fe20000000000 */
[----:B------:R-:W-:Y:S01]  /*15e0*/  IMAD R16, R16, UR53, RZ ;  /* 0x0000003510107c24 */ /* 0x000fe2000f8e02ff */
[----:B------:R-:W-:Y:S01]  /*15f0*/  I2FP.F32.S32 R21, R19 ;  /* 0x0000001300157245 */ /* 0x000fe20000201400 */
[C---:B-----5:R-:W-:Y:S01]  /*1600*/  IMAD R20, R17.reuse, UR45, RZ ;  /* 0x0000002d11147c24 */ /* 0x060fe2000f8e02ff */
[----:B------:R-:W-:Y:S01]  /*1610*/  I2FP.F32.S32 R19, R15 ;  /* 0x0000000f00137245 */ /* 0x000fe20000201400 */
[----:B------:R-:W-:Y:S01]  /*1620*/  IMAD R17, R17, UR38, RZ ;  /* 0x0000002611117c24 */ /* 0x000fe2000f8e02ff */
[----:B------:R-:W-:Y:S01]  /*1630*/  I2FP.F32.S32 R8, R16 ;  /* 0x0000001000087245 */ /* 0x000fe20000201400 */
[----:B------:R-:W4:Y:S01]  /*1640*/  LDS.U8 R15, [R0+-0x60] ;  /* 0xffffa000000f7984 */ /* 0x000f220000000000 */
[----:B------:R-:W-:Y:S01]  /*1650*/  I2FP.F32.S32 R20, R20 ;  /* 0x0000001400147245 */ /* 0x000fe20000201400 */
[----:B------:R-:W-:Y:S01]  /*1660*/  FADD R16, R18, R21 ;  /* 0x0000001512107221 */ /* 0x000fe20000000000 */
[----:B------:R-:W-:Y:S01]  /*1670*/  I2FP.F32.S32 R17, R17 ;  /* 0x0000001100117245 */ /* 0x000fe20000201400 */
[----:B------:R-:W-:-:S02]  /*1680*/  IMAD R21, R7, UR29, RZ ;  /* 0x0000001d07157c24 */ /* 0x000fc4000f8e02ff */
[----:B------:R-:W-:Y:S01]  /*1690*/  FADD R19, R19, R20 ;  /* 0x0000001413137221 */ /* 0x000fe20000000000 */
[C---:B------:R-:W-:Y:S02]  /*16a0*/  IMAD R20, R9.reuse, UR42, RZ ;  /* 0x0000002a09147c24 */ /* 0x040fe4000f8e02ff */
[----:B------:R-:W-:Y:S01]  /*16b0*/  FADD R18, R8, R17 ;  /* 0x0000001108127221 */ /* 0x000fe20000000000 */
[----:B------:R-:W-:Y:S01]  /*16c0*/  IMAD R9, R9, UR31, RZ ;  /* 0x0000001f09097c24 */ /* 0x000fe2000f8e02ff */
[----:B------:R-:W5:Y:S01]  /*16d0*/  LDS.U8 R8, [R0+0x61] ;  /* 0x0000610000087984 */ /* 0x000f620000000000 */
[C---:B--2---:R-:W-:Y:S01]  /*16e0*/  IMAD R7, R11.reuse, UR35, RZ ;  /* 0x000000230b077c24 */ /* 0x044fe2000f8e02ff */
[----:B------:R-:W-:Y:S01]  /*16f0*/  I2FP.F32.S32 R20, R20 ;  /* 0x0000001400147245 */ /* 0x000fe20000201400 */
[----:B------:R-:W-:Y:S01]  /*1700*/  IMAD R11, R11, UR12, RZ ;  /* 0x0000000c0b0b7c24 */ /* 0x000fe2000f8e02ff */
[----:B------:R-:W2:Y:S01]  /*1710*/  LDS.U8 R17, [R0+-0x5d] ;  /* 0xffffa30000117984 */ /* 0x000ea20000000000 */
[----:B------:R-:W-:-:S02]  /*1720*/  I2FP.F32.S32 R9, R9 ;  /* 0x0000000900097245 */ /* 0x000fc40000201400 */
[----:B------:R-:W-:Y:S01]  /*1730*/  I2FP.F32.S32 R22, R7 ;  /* 0x0000000700167245 */ /* 0x000fe20000201400 */
[----:B------:R-:W-:Y:S01]  /*1740*/  FADD R19, R19, R20 ;  /* 0x0000001413137221 */ /* 0x000fe20000000000 */
[----:B------:R-:W-:Y:S01]  /*1750*/  I2FP.F32.S32 R24, R21 ;  /* 0x0000001500187245 */ /* 0x000fe20000201400 */
[----:B0-----:R-:W-:Y:S01]  /*1760*/  IMAD R7, R10, UR16, RZ ;  /* 0x000000100a077c24 */ /* 0x001fe2000f8e02ff */
[----:B------:R-:W-:Y:S01]  /*1770*/  I2FP.F32.S32 R20, R11 ;  /* 0x0000000b00147245 */ /* 0x000fe20000201400 */
[----:B------:R-:W-:Y:S01]  /*1780*/  FADD R22, R19, R22 ;  /* 0x0000001613167221 */ /* 0x000fe20000000000 */
[----:B------:R-:W-:Y:S01]  /*1790*/  FADD R9, R18, R9 ;  /* 0x0000000912097221 */ /* 0x000fe20000000000 */
[----:B------:R-:W0:Y:S01]  /*17a0*/  LDS.U8 R19, [R0+-0x5a] ;  /* 0xffffa60000137984 */ /* 0x000e220000000000 */
[----:B------:R-:W-:Y:S02]  /*17b0*/  IMAD R10, R10, UR49, RZ ;  /* 0x000000310a0a7c24 */ /* 0x000fe4000f8e02ff */
[----:B------:R-:W-:Y:S01]  /*17c0*/  FADD R18, R13, R24 ;  /* 0x000000180d127221 */ /* 0x000fe20000000000 */
[C---:B---3--:R-:W-:Y:S01]  /*17d0*/  IMAD R21, R14.reuse, UR9, RZ ;  /* 0x000000090e157c24 */ /* 0x048fe2000f8e02ff */
[----:B------:R-:W3:Y:S01]  /*17e0*/  LDS.U8 R13, [R0+-0x6] ;  /* 0xfffffa00000d7984 */ /* 0x000ee20000000000 */
[----:B------:R-:W-:-:S02]  /*17f0*/  IMAD R14, R14, UR54, RZ ;  /* 0x000000360e0e7c24 */ /* 0x000fc4000f8e02ff */
[----:B------:R-:W-:Y:S01]  /*1800*/  FADD R20, R9, R20 ;  /* 0x0000001409147221 */ /* 0x000fe20000000000 */
[----:B------:R-:W-:Y:S01]  /*1810*/  I2FP.F32.S32 R11, R10 ;  /* 0x0000000a000b7245 */ /* 0x000fe20000201400 */
[----:B------:R-:W3:Y:S01]  /*1820*/  LDS.U8 R9, [R0+0x64] ;  /* 0x0000640000097984 */ /* 0x000ee20000000000 */
[----:B------:R-:W-:Y:S02]  /*1830*/  I2FP.F32.S32 R7, R7 ;  /* 0x0000000700077245 */ /* 0x000fe40000201400 */
[----:B------:R-:W-:Y:S01]  /*1840*/  I2FP.F32.S32 R14, R14 ;  /* 0x0000000e000e7245 */ /* 0x000fe20000201400 */
[----:B------:R-:W-:Y:S01]  /*1850*/  FADD R11, R20, R11 ;  /* 0x0000000b140b7221 */ /* 0x000fe20000000000 */
[----:B------:R-:W-:Y:S01]  /*1860*/  I2FP.F32.S32 R10, R21 ;  /* 0x00000015000a7245 */ /* 0x000fe20000201400 */
[----:B------:R-:W-:Y:S01]  /*1870*/  FADD R7, R22, R7 ;  /* 0x0000000716077221 */ /* 0x000fe20000000000 */
[C---:B-1----:R-:W-:Y:S02]  /*1880*/  IMAD R22, R12.reuse, UR46, RZ ;  /* 0x0000002e0c167c24 */ /* 0x042fe4000f8e02ff */
[----:B------:R-:W-:Y:S01]  /*1890*/  FADD R11, R11, R14 ;  /* 0x0000000e0b0b7221 */ /* 0x000fe20000000000 */
[----:B------:R-:W-:Y:S01]  /*18a0*/  IMAD R12, R12, UR39, RZ ;  /* 0x000000270c0c7c24 */ /* 0x000fe2000f8e02ff */
[----:B------:R-:W1:Y:S01]  /*18b0*/  LDS.U8 R14, [R0+-0x3] ;  /* 0xfffffd00000e7984 */ /* 0x000e620000000000 */
[----:B----4-:R-:W-:Y:S01]  /*18c0*/  IMAD R20, R15, UR43, RZ ;  /* 0x0000002b0f147c24 */ /* 0x010fe2000f8e02ff */
[----:B------:R-:W-:Y:S01]  /*18d0*/  I2FP.F32.S32 R22, R22 ;  /* 0x0000001600167245 */ /* 0x000fe20000201400 */
[----:B------:R-:W-:Y:S01]  /*18e0*/  FADD R7, R7, R10 ;  /* 0x0000000a07077221 */ /* 0x000fe20000000000 */
[----:B------:R-:W-:Y:S01]  /*18f0*/  I2FP.F32.S32 R10, R12 ;  /* 0x0000000c000a7245 */ /* 0x000fe20000201400 */
[----:B------:R-:W-:Y:S01]  /*1900*/  IMAD R15, R15, UR20, RZ ;  /* 0x000000140f0f7c24 */ /* 0x000fe2000f8e02ff */
[----:B------:R-:W4:Y:S01]  /*1910*/  LDS.U8 R12, [R0+0x67] ;  /* 0x00006700000c7984 */ /* 0x000f220000000000 */
[----:B------:R-:W-:Y:S01]  /*1920*/  FADD R7, R7, R22 ;  /* 0x0000001607077221 */ /* 0x000fe20000000000 */
[----:B------:R-:W-:Y:S01]  /*1930*/  I2FP.F32.S32 R20, R20 ;  /* 0x0000001400147245 */ /* 0x000fe20000201400 */
[----:B-----5:R-:W-:-:S02]  /*1940*/  IMAD R22, R8, UR33, RZ ;  /* 0x0000002108167c24 */ /* 0x020fc4000f8e02ff */
[----:B------:R-:W-:Y:S01]  /*1950*/  FADD R10, R11, R10 ;  /* 0x0000000a0b0a7221 */ /* 0x000fe20000000000 */
[----:B------:R-:W-:Y:S01]  /*1960*/  I2FP.F32.S32 R11, R15 ;  /* 0x0000000f000b7245 */ /* 0x000fe20000201400 */
[----:B--2---:R-:W-:Y:S02]  /*1970*/  IMAD R21, R17, UR24, RZ ;  /* 0x0000001811157c24 */ /* 0x004fe4000f8e02ff */
[----:B------:R-:W-:Y:S01]  /*1980*/  FADD R7, R7, R20 ;  /* 0x0000001407077221 */ /* 0x000fe20000000000 */
[----:B------:R-:W-:Y:S01]  /*1990*/  IMAD R17, R17, UR13, RZ ;  /* 0x0000000d11117c24 */ /* 0x000fe2000f8e02ff */
[----:B------:R-:W2:Y:S01]  /*19a0*/  LDS.U8 R15, [R0] ;  /* 0x00000000000f7984 */ /* 0x000ea20000000000 */
[----:B------:R-:W-:Y:S01]  /*19b0*/  I2FP.F32.S32 R23, R22 ;  /* 0x0000001600177245 */ /* 0x000fe20000201400 */
[----:B------:R-:W-:Y:S01]  /*19c0*/  FADD R11, R10, R11 ;  /* 0x0000000b0a0b7221 */ /* 0x000fe20000000000 */
[----:B------:R-:W-:Y:S01]  /*19d0*/  I2FP.F32.S32 R20, R21 ;  /* 0x0000001500147245 */ /* 0x000fe20000201400 */
[----:B------:R-:W5:Y:S01]  /*19e0*/  LDS.U8 R10, [R0+0x3] ;  /* 0x00000300000a7984 */ /* 0x000f620000000000 */
[----:B------:R-:W-:Y:S01]  /*19f0*/  I2FP.F32.S32 R22, R17 ;  /* 0x0000001100167245 */ /* 0x000fe20000201400 */
[----:B------:R-:W-:Y:S01]  /*1a00*/  FADD R16, R16, R23 ;  /* 0x0000001710107221 */ /* 0x000fe20000000000 */
[----:B0-----:R-:W-:-:S02]  /*1a10*/  IMAD R21, R19, UR17, RZ ;  /* 0x0000001113157c24 */ /* 0x001fc4000f8e02ff */
[----:B------:R-:W-:Y:S01]  /*1a20*/  FADD R17, R7, R20 ;  /* 0x0000001407117221 */ /* 0x000fe20000000000 */
[----:B------:R-:W-:Y:S02]  /*1a30*/  IMAD R19, R19, UR50, RZ ;  /* 0x0000003213137c24 */ /* 0x000fe4000f8e02ff */
[----:B------:R-:W-:Y:S01]  /*1a40*/  FADD R20, R11, R22 ;  /* 0x000000160b147221 */ /* 0x000fe20000000000 */
[----:B------:R-:W-:Y:S01]  /*1a50*/  IMAD R23, R8, UR22, RZ ;  /* 0x0000001608177c24 */ /* 0x000fe2000f8e02ff */
[----:B------:R-:W-:Y:S01]  /*1a60*/  I2FP.F32.S32 R8, R21 ;  /* 0x0000001500087245 */ /* 0x000fe20000201400 */
[----:B---3--:R-:W-:Y:S01]  /*1a70*/  IMAD R22, R13, UR10, RZ ;  /* 0x0000000a0d167c24 */ /* 0x008fe2000f8e02ff */
[----:B------:R-:W0:Y:S01]  /*1a80*/  LDS.U8 R11, [R0+0x6] ;  /* 0x00000600000b7984 */ /* 0x000e220000000000 */
[----:B------:R-:W-:Y:S01]  /*1a90*/  IMAD R24, R9, UR26, RZ ;  /* 0x0000001a09187c24 */ /* 0x000fe2000f8e02ff */
[----:B------:R-:W-:Y:S01]  /*1aa0*/  I2FP.F32.S32 R19, R19 ;  /* 0x0000001300137245 */ /* 0x000fe20000201400 */
[----:B------:R-:W-:Y:S01]  /*1ab0*/  FADD R8, R17, R8 ;  /* 0x0000000811087221 */ /* 0x000fe20000000000 */
[----:B------:R-:W-:Y:S01]  /*1ac0*/  I2FP.F32.S32 R21, R22 ;  /* 0x0000001600157245 */ /* 0x000fe20000201400 */
[----:B------:R-:W-:Y:S01]  /*1ad0*/  IMAD R13, R13, UR55, RZ ;  /* 0x000000370d0d7c24 */ /* 0x000fe2000f8e02ff */
[----:B------:R-:W-:Y:S01]  /*1ae0*/  I2FP.F32.S32 R25, R24 ;  /* 0x0000001800197245 */ /* 0x000fe20000201400 */
[----:B------:R-:W3:Y:S01]  /*1af0*/  LDS.U8 R7, [R0+0x5a] ;  /* 0x00005a0000077984 */ /* 0x000ee20000000000 */
[----:B------:R-:W-:Y:S01]  /*1b00*/  FADD R20, R20, R19 ;  /* 0x0000001314147221 */ /* 0x000fe20000000000 */
[----:B------:R-:W-:Y:S01]  /*1b10*/  FADD R19, R8, R21 ;  /* 0x0000001508137221 */ /* 0x000fe20000000000 */
[----:B------:R-:W-:-:S02]  /*1b20*/  IMAD R21, R9, UR15, RZ ;  /* 0x0000000f09157c24 */ /* 0x000fc4000f8e02ff */
[----:B------:R-:W-:Y:S01]  /*1b30*/  FADD R17, R16, R25 ;  /* 0x0000001910117221 */ /* 0x000fe20000000000 */
[C---:B-1----:R-:W-:Y:S01]  /*1b40*/  IMAD R9, R14.reuse, UR47, RZ ;  /* 0x0000002f0e097c24 */ /* 0x042fe2000f8e02ff */
[----:B------:R-:W-:Y:S01]  /*1b50*/  I2FP.F32.S32 R13, R13 ;  /* 0x0000000d000d7245 */ /* 0x000fe20000201400 */
[----:B------:R-:W-:Y:S01]  /*1b60*/  IMAD R14, R14, UR28, RZ ;  /* 0x0000001c0e0e7c24 */ /* 0x000fe2000f8e02ff */
[----:B------:R-:W1:Y:S01]  /*1b70*/  LDS.U8 R16, [R0+0x5d] ;  /* 0x00005d0000107984 */ /* 0x000e620000000000 */
[----:B------:R-:W-:Y:S01]  /*1b80*/  I2FP.F32.S32 R23, R23 ;  /* 0x0000001700177245 */ /* 0x000fe20000201400 */
[----:B----4-:R-:W-:Y:S02]  /*1b90*/  IMAD R22, R12, UR19, RZ ;  /* 0x000000130c167c24 */ /* 0x010fe4000f8e02ff */
[----:B------:R-:W-:Y:S01]  /*1ba0*/  FADD R13, R20, R13 ;  /* 0x0000000d140d7221 */ /* 0x000fe20000000000 */
[----:B------:R-:W-:Y:S01]  /*1bb0*/  I2FP.F32.S32 R24, R14 ;  /* 0x0000000e00187245 */ /* 0x000fe20000201400 */
[----:B------:R-:W4:Y:S01]  /*1bc0*/  LDS.U8 R8, [R0+0xbb] ;  /* 0x0000bb0000087984 */ /* 0x000f220000000000 */
[----:B------:R-:W-:Y:S01]  /*1bd0*/  I2FP.F32.S32 R21, R21 ;  /* 0x0000001500157245 */ /* 0x000fe20000201400 */
[----:B------:R-:W-:Y:S01]  /*1be0*/  FADD R18, R18, R23 ;  /* 0x0000001712127221 */ /* 0x000fe20000000000 */
[----:B------:R-:W-:Y:S01]  /*1bf0*/  I2FP.F32.S32 R26, R22 ;  /* 0x00000016001a7245 */ /* 0x000fe20000201400 */
[----:B------:R-:W-:Y:S01]  /*1c00*/  FADD R24, R13, R24 ;  /* 0x000000180d187221 */ /* 0x000fe20000000000 */
[----:B------:R-:W-:Y:S01]  /*1c10*/  IMAD R12, R12, UR6, RZ ;  /* 0x000000060c0c7c24 */ /* 0x000fe2000f8e02ff */
[----:B------:R-:W4:Y:S01]  /*1c20*/  LDS.U8 R13, [R0+0x60] ;  /* 0x00006000000d7984 */ /* 0x000f220000000000 */
[----:B------:R-:W-:Y:S01]  /*1c30*/  I2FP.F32.S32 R22, R9 ;  /* 0x0000000900167245 */ /* 0x000fe20000201400 */
[----:B--2---:R-:W-:-:S02]  /*1c40*/  IMAD R9, R15, UR32, RZ ;  /* 0x000000200f097c24 */ /* 0x004fc4000f8e02ff */
[----:B------:R-:W-:Y:S01]  /*1c50*/  FADD R14, R18, R21 ;  /* 0x00000015120e7221 */ /* 0x000fe20000000000 */
[----:B------:R-:W-:Y:S01]  /*1c60*/  I2FP.F32.S32 R21, R12 ;  /* 0x0000000c00157245 */ /* 0x000fe20000201400 */
[----:B------:R-:W-:Y:S01]  /*1c70*/  IMAD R15, R15, UR21, RZ ;  /* 0x000000150f0f7c24 */ /* 0x000fe2000f8e02ff */
[----:B------:R-:W2:Y:S01]  /*1c80*/  LDS.U8 R12, [R0+0x63] ;  /* 0x00006300000c7984 */ /* 0x000ea20000000000 */
[----:B------:R-:W-:Y:S01]  /*1c90*/  I2FP.F32.S32 R18, R9 ;  /* 0x0000000900127245 */ /* 0x000fe20000201400 */
[----:B------:R-:W-:Y:S01]  /*1ca0*/  FADD R19, R19, R22 ;  /* 0x0000001613137221 */ /* 0x000fe20000000000 */
[C---:B-----5:R-:W-:Y:S01]  /*1cb0*/  IMAD R20, R10.reuse, UR25, RZ ;  /* 0x000000190a147c24 */ /* 0x060fe2000f8e02ff */
[----:B------:R-:W-:Y:S01]  /*1cc0*/  I2FP.F32.S32 R15, R15 ;  /* 0x0000000f000f7245 */ /* 0x000fe20000201400 */
[----:B------:R-:W-:Y:S02]  /*1cd0*/  IMAD R10, R10, UR14, RZ ;  /* 0x0000000e0a0a7c24 */ /* 0x000fe4000f8e02ff */
[----:B------:R-:W-:Y:S01]  /*1ce0*/  FADD R18, R19, R18 ;  /* 0x0000001213127221 */ /* 0x000fe20000000000 */
[----:B------:R-:W-:Y:S01]  /*1cf0*/  FADD R14, R14, R21 ;  /* 0x000000150e0e7221 */ /* 0x000fe20000000000 */
[----:B------:R-:W-:Y:S01]  /*1d00*/  I2FP.F32.S32 R9, R20 ;  /* 0x0000001400097245 */ /* 0x000fe20000201400 */
[C---:B0-----:R-:W-:Y:S01]  /*1d10*/  IMAD R19, R11.reuse, UR18, RZ ;  /* 0x000000120b137c24 */ /* 0x041fe2000f8e02ff */
[----:B------:R-:W-:Y:S01]  /*1d20*/  I2FP.F32.S32 R20, R10 ;  /* 0x0000000a00147245 */ /* 0x000fe20000201400 */
[----:B------:R-:W-:Y:S01]  /*1d30*/  IMAD R11, R11, UR51, RZ ;  /* 0x000000330b0b7c24 */ /* 0x000fe2000f8e02ff */
[----:B------:R-:W0:Y:S01]  /*1d40*/  LDS.U8 R10, [R0+0x66] ;  /* 0x00006600000a7984 */ /* 0x000e220000000000 */
[----:B------:R-:W-:Y:S01]  /*1d50*/  FADD R15, R24, R15 ;  /* 0x0000000f180f7221 */ /* 0x000fe20000000000 */
[----:B------:R-:W-:Y:S01]  /*1d60*/  I2FP.F32.S32 R19, R19 ;  /* 0x0000001300137245 */ /* 0x000fe20000201400 */
[----:B------:R-:W-:Y:S01]  /*1d70*/  FADD R18, R18, R9 ;  /* 0x0000000912127221 */ /* 0x000fe20000000000 */
[C---:B---3--:R-:W-:Y:S01]  /*1d80*/  IMAD R21, R7.reuse, UR11, RZ ;  /* 0x0000000b07157c24 */ /* 0x048fe2000f8e02ff */
[----:B------:R-:W-:Y:S01]  /*1d90*/  I2FP.F32.S32 R22, R11 ;  /* 0x0000000b00167245 */ /* 0x000fe20000201400 */
[----:B------:R-:W-:-:S02]  /*1da0*/  IMAD R7, R7, UR36, RZ ;  /* 0x0000002407077c24 */ /* 0x000fc4000f8e02ff */
[----:B------:R-:W-:Y:S01]  /*1db0*/  FADD R15, R15, R20 ;  /* 0x000000140f0f7221 */ /* 0x000fe20000000000 */
[----:B------:R-:W3:Y:S01]  /*1dc0*/  LDS.U8 R9, [R0+0xbe] ;  /* 0x0000be0000097984 */ /* 0x000ee20000000000 */
[----:B------:R-:W-:Y:S01]  /*1dd0*/  FADD R18, R18, R19 ;  /* 0x0000001312127221 */ /* 0x000fe20000000000 */
[----:B------:R-:W-:Y:S01]  /*1de0*/  I2FP.F32.S32 R21, R21 ;  /* 0x0000001500157245 */ /* 0x000fe20000201400 */
[C---:B-1----:R-:W-:Y:S01]  /*1df0*/  IMAD R19, R16.reuse, UR40, RZ ;  /* 0x0000002810137c24 */ /* 0x042fe2000f8e02ff */
[----:B------:R-:W1:Y:S01]  /*1e00*/  LDS.U8 R11, [R0+0xba] ;  /* 0x0000ba00000b7984 */ /* 0x000e620000000000 */
[----:B------:R-:W-:Y:S02]  /*1e10*/  IMAD R20, R16, UR29, RZ ;  /* 0x0000001d10147c24 */ /* 0x000fe4000f8e02ff */
[----:B------:R-:W-:Y:S01]  /*1e20*/  FADD R15, R15, R22 ;  /* 0x000000160f0f7221 */ /* 0x000fe20000000000 */
[----:B------:R-:W-:Y:S01]  /*1e30*/  I2FP.F32.S32 R16, R7 ;  /* 0x0000000700107245 */ /* 0x000fe20000201400 */
[----:B------:R-:W-:Y:S01]  /*1e40*/  FADD R18, R18, R21 ;  /* 0x0000001512127221 */ /* 0x000fe20000000000 */
[----:B------:R-:W5:Y:S01]  /*1e50*/  LDS.U8 R7, [R0+0xbd] ;  /* 0x0000bd0000077984 */ /* 0x000f620000000000 */
[----:B------:R-:W-:Y:S01]  /*1e60*/  I2FP.F32.S32 R19, R19 ;  /* 0x0000001300137245 */ /* 0x000fe20000201400 */
[----:B----4-:R-:W-:-:S02]  /*1e70*/  IMAD R22, R8, UR44, RZ ;  /* 0x0000002c08167c24 */ /* 0x010fc4000f8e02ff */
[----:B------:R-:W-:Y:S01]  /*1e80*/  FADD R16, R15, R16 ;  /* 0x000000100f107221 */ /* 0x000fe20000000000 */
[----:B------:R-:W-:Y:S01]  /*1e90*/  I2FP.F32.S32 R21, R20 ;  /* 0x0000001400157245 */ /* 0x000fe20000201400 */
[----:B------:R-:W4:Y:S01]  /*1ea0*/  LDS.U8 R15, [R0+0xc0] ;  /* 0x0000c000000f7984 */ /* 0x000f220000000000 */
[C---:B------:R-:W-:Y:S02]  /*1eb0*/  IMAD R20, R13.reuse, UR33, RZ ;  /* 0x000000210d147c24 */ /* 0x040fe4000f8e02ff */
[----:B------:R-:W-:Y:S01]  /*1ec0*/  FADD R18, R18, R19 ;  /* 0x0000001312127221 */ /* 0x000fe20000000000 */
[----:B------:R-:W-:Y:S02]  /*1ed0*/  IMAD R13, R13, UR22, RZ ;  /* 0x000000160d0d7c24 */ /* 0x000fe4000f8e02ff */
[----:B------:R-:W-:Y:S01]  /*1ee0*/  FADD R19, R16, R21 ;  /* 0x0000001510137221 */ /* 0x000fe20000000000 */
[----:B------:R-:W-:Y:S01]  /*1ef0*/  I2FP.F32.S32 R22, R22 ;  /* 0x0000001600167245 */ /* 0x000fe20000201400 */
[----:B------:R-:W4:Y:S01]  /*1f00*/  LDS.U8 R16, [R0+0xc1] ;  /* 0x0000c10000107984 */ /* 0x000f220000000000 */
[----:B------:R-:W-:Y:S01]  /*1f10*/  I2FP.F32.S32 R21, R20 ;  /* 0x0000001400157245 */ /* 0x000fe20000201400 */
[----:B------:R-:W-:Y:S01]  /*1f20*/  FADD R17, R17, R26 ;  /* 0x0000001a11117221 */ /* 0x000fe20000000000 */
[----:B------:R-:W-:Y:S01]  /*1f30*/  I2FP.F32.S32 R20, R13 ;  /* 0x0000000d00147245 */ /* 0x000fe20000201400 */
[----:B------:R-:W-:Y:S01]  /*1f40*/  IMAD R23, R8, UR37, RZ ;  /* 0x0000002508177c24 */ /* 0x000fe2000f8e02ff */
[----:B------:R-:W4:Y:S01]  /*1f50*/  LDS.U8 R13, [R0+0xc3] ;  /* 0x0000c300000d7984 */ /* 0x000f220000000000 */
[----:B------:R-:W-:Y:S01]  /*1f60*/  FADD R17, R17, R22 ;  /* 0x0000001611117221 */ /* 0x000fe20000000000 */
[----:B--2---:R-:W-:-:S02]  /*1f70*/  IMAD R22, R12, UR26, RZ ;  /* 0x0000001a0c167c24 */ /* 0x004fc4000f8e02ff */
[----:B------:R-:W-:Y:S01]  /*1f80*/  FADD R19, R19, R20 ;  /* 0x0000001413137221 */ /* 0x000fe20000000000 */
[----:B------:R-:W-:Y:S01]  /*1f90*/  IMAD R20, R12, UR15, RZ ;  /* 0x0000000f0c147c24 */ /* 0x000fe2000f8e02ff */
[----:B------:R-:W-:Y:S01]  /*1fa0*/  LDS.U8 R8, [R0+0xc4] ;  /* 0x0000c40000087984 */ /* 0x000fe20000000000 */
[----:B------:R-:W-:Y:S01]  /*1fb0*/  FADD R18, R18, R21 ;  /* 0x0000001512127221 */ /* 0x000fe20000000000 */
[----:B------:R-:W-:Y:S01]  /*1fc0*/  I2FP.F32.S32 R25, R23 ;  /* 0x0000001700197245 */ /* 0x000fe20000201400 */
[C---:B0-----:R-:W-:Y:S01]  /*1fd0*/  IMAD R21, R10.reuse, UR19, RZ ;  /* 0x000000130a157c24 */ /* 0x041fe2000f8e02ff */
[----:B------:R-:W0:Y:S01]  /*1fe0*/  LDS.U8 R12, [R0+0xc6] ;  /* 0x0000c600000c7984 */ /* 0x000e220000000000 */
[----:B------:R-:W-:Y:S01]  /*1ff0*/  I2FP.F32.S32 R23, R22 ;  /* 0x0000001600177245 */ /* 0x000fe20000201400 */
[----:B------:R-:W-:Y:S01]  /*2000*/  IMAD R10, R10, UR6, RZ ;  /* 0x000000060a0a7c24 */ /* 0x000fe2000f8e02ff */
[----:B------:R-:W-:Y:S01]  /*2010*/  I2FP.F32.S32 R20, R20 ;  /* 0x0000001400147245 */ /* 0x000fe20000201400 */
[----:B------:R-:W2:Y:S01]  /*2020*/  LDS.U8 R0, [R0+0xc7] ;  /* 0x0000c70000007984 */ /* 0x000ea20000000000 */
[----:B------:R-:W-:Y:S01]  /*2030*/  I2FP.F32.S32 R21, R21 ;  /* 0x0000001500157245 */ /* 0x000fe20000201400 */
[----:B------:R-:W-:Y:S01]  /*2040*/  FADD R18, R18, R23 ;  /* 0x0000001712127221 */ /* 0x000fe20000000000 */
[----:B------:R-:W-:Y:S01]  /*2050*/  I2FP.F32.S32 R10, R10 ;  /* 0x0000000a000a7245 */ /* 0x000fe20000201400 */
[----:B---3--:R-:W-:-:S02]  /*2060*/  IMAD R23, R9, UR41, RZ ;  /* 0x0000002909177c24 */ /* 0x008fc4000f8e02ff */
[----:B------:R-:W-:Y:S01]  /*2070*/  FADD R19, R19, R20 ;  /* 0x0000001413137221 */ /* 0x000fe20000000000 */
[C---:B-1----:R-:W-:Y:S02]  /*2080*/  IMAD R22, R11.reuse, UR44, RZ ;  /* 0x0000002c0b167c24 */ /* 0x042fe4000f8e02ff */
[----:B------:R-:W-:Y:S01]  /*2090*/  FADD R18, R18, R21 ;  /* 0x0000001512127221 */ /* 0x000fe20000000000 */
[----:B------:R-:W-:Y:S02]  /*20a0*/  IMAD R11, R11, UR37, RZ ;  /* 0x000000250b0b7c24 */ /* 0x000fe4000f8e02ff */
[----:B------:R-:W-:Y:S01]  /*20b0*/  FADD R10, R19, R10 ;  /* 0x0000000a130a7221 */ /* 0x000fe20000000000 */
[----:B------:R-:W-:Y:S01]  /*20c0*/  IMAD R9, R9, UR30, RZ ;  /* 0x0000001e09097c24 */ /* 0x000fe2000f8e02ff */
[----:B------:R-:W-:Y:S01]  /*20d0*/  I2FP.F32.S32 R24, R23 ;  /* 0x0000001700187245 */ /* 0x000fe20000201400 */
[----:B-----5:R-:W-:Y:S01]  /*20e0*/  IMAD R19, R7, UR41, RZ ;  /* 0x0000002907137c24 */ /* 0x020fe2000f8e02ff */
[----:B------:R-:W-:Y:S01]  /*20f0*/  I2FP.F32.S32 R23, R22 ;  /* 0x0000001600177245 */ /* 0x000fe20000201400 */
[----:B------:R-:W-:Y:S01]  /*2100*/  FADD R14, R14, R25 ;  /* 0x000000190e0e7221 */ /* 0x000fe20000000000 */
[----:B------:R-:W-:Y:S01]  /*2110*/  I2FP.F32.S32 R11, R11 ;  /* 0x0000000b000b7245 */ /* 0x000fe20000201400 */
[----:B----4-:R-:W-:Y:S01]  /*2120*/  IMAD R20, R15, UR34, RZ ;  /* 0x000000220f147c24 */ /* 0x010fe2000f8e02ff */
[----:B------:R-:W-:Y:S01]  /*2130*/  I2FP.F32.S32 R9, R9 ;  /* 0x0000000900097245 */ /* 0x000fe20000201400 */
[----:B------:R-:W-:Y:S01]  /*2140*/  IMAD R7, R7, UR30, RZ ;  /* 0x0000001e07077c24 */ /* 0x000fe2000f8e02ff */
[----:B------:R-:W-:Y:S01]  /*2150*/  I2FP.F32.S32 R19, R19 ;  /* 0x0000001300137245 */ /* 0x000fe20000201400 */
[----:B------:R-:W-:Y:S01]  /*2160*/  FADD R18, R18, R23 ;  /* 0x0000001712127221 */ /* 0x000fe20000000000 */
[----:B------:R-:W-:Y:S01]  /*2170*/  FADD R10, R10, R11 ;  /* 0x0000000b0a0a7221 */ /* 0x000fe20000000000 */
[----:B------:R-:W-:Y:S01]  /*2180*/  I2FP.F32.S32 R11, R20 ;  /* 0x00000014000b7245 */ /* 0x000fe20000201400 */
[----:B------:R-:W-:Y:S01]  /*2190*/  FADD R14, R14, R9 ;  /* 0x000000090e0e7221 */ /* 0x000fe20000000000 */
[----:B------:R-:W-:Y:S01]  /*21a0*/  IMAD R15, R15, UR23, RZ ;  /* 0x000000170f0f7c24 */ /* 0x000fe2000f8e02ff */
[----:B------:R-:W-:Y:S01]  /*21b0*/  I2FP.F32.S32 R7, R7 ;  /* 0x0000000700077245 */ /* 0x000fe20000201400 */
[----:B------:R-:W-:Y:S01]  /*21c0*/  FADD R18, R18, R19 ;  /* 0x0000001312127221 */ /* 0x000fe20000000000 */
[----:B------:R-:W-:-:S02]  /*21d0*/  IMAD R9, R16, UR34, RZ ;  /* 0x0000002210097c24 */ /* 0x000fc4000f8e02ff */
[----:B------:R-:W-:Y:S01]  /*21e0*/  FADD R17, R17, R24 ;  /* 0x0000001811117221 */ /* 0x000fe20000000000 */
[----:B------:R-:W-:Y:S01]  /*21f0*/  I2FP.F32.S32 R15, R15 ;  /* 0x0000000f000f7245 */ /* 0x000fe20000201400 */
[----:B------:R-:W-:Y:S01]  /*2200*/  FADD R11, R18, R11 ;  /* 0x0000000b120b7221 */ /* 0x000fe20000000000 */
[----:B------:R-:W-:Y:S01]  /*2210*/  FADD R10, R10, R7 ;  /* 0x000000070a0a7221 */ /* 0x000fe20000000000 */
[----:B------:R-:W-:Y:S01]  /*2220*/  I2FP.F32.S32 R18, R9 ;  /* 0x0000000900127245 */ /* 0x000fe20000201400 */
[C---:B------:R-:W-:Y:S02]  /*2230*/  IMAD R19, R13.reuse, UR27, RZ ;  /* 0x0000001b0d137c24 */ /* 0x040fe4000f8e02ff */
[----:B------:R-:W-:Y:S02]  /*2240*/  IMAD R13, R13, UR48, RZ ;  /* 0x000000300d0d7c24 */ /* 0x000fe4000f8e02ff */
[----:B------:R-:W-:Y:S01]  /*2250*/  FADD R10, R10, R15 ;  /* 0x0000000f0a0a7221 */ /* 0x000fe20000000000 */
[----:B------:R-:W-:Y:S01]  /*2260*/  FADD R17, R17, R18 ;  /* 0x0000001211117221 */ /* 0x000fe20000000000 */
[C---:B0-----:R-:W-:Y:S01]  /*2270*/  IMAD R15, R12.reuse, UR52, RZ ;  /* 0x000000340c0f7c24 */ /* 0x041fe2000f8e02ff */
[----:B------:R-:W-:Y:S01]  /*2280*/  I2FP.F32.S32 R20, R19 ;  /* 0x0000001300147245 */ /* 0x000fe20000201400 */
[----:B------:R-:W-:Y:S01]  /*2290*/  IMAD R18, R12, UR7, RZ ;  /* 0x000000070c127c24 */ /* 0x000fe2000f8e02ff */
[----:B------:R-:W-:Y:S01]  /*22a0*/  I2FP.F32.S32 R13, R13 ;  /* 0x0000000d000d7245 */ /* 0x000fe20000201400 */
[----:B------:R-:W-:Y:S01]  /*22b0*/  IMAD R16, R16, UR23, RZ ;  /* 0x0000001710107c24 */ /* 0x000fe2000f8e02ff */
[----:B------:R-:W-:Y:S01]  /*22c0*/  I2FP.F32.S32 R12, R15 ;  /* 0x0000000f000c7245 */ /* 0x000fe20000201400 */
[----:B------:R-:W-:Y:S01]  /*22d0*/  FADD R11, R11, R20 ;  /* 0x000000140b0b7221 */ /* 0x000fe20000000000 */
[----:B------:R-:W-:Y:S01]  /*22e0*/  I2FP.F32.S32 R15, R18 ;  /* 0x00000012000f7245 */ /* 0x000fe20000201400 */
[----:B------:R-:W-:-:S02]  /*22f0*/  IMAD R7, R8, UR48, RZ ;  /* 0x0000003008077c24 */ /* 0x000fc4000f8e02ff */
[----:B------:R-:W-:Y:S01]  /*2300*/  FADD R10, R10, R13 ;  /* 0x0000000d0a0a7221 */ /* 0x000fe20000000000 */
[----:B------:R-:W-:Y:S02]  /*2310*/  IMAD R8, R8, UR27, RZ ;  /* 0x0000001b08087c24 */ /* 0x000fe4000f8e02ff */
[----:B------:R-:W-:Y:S01]  /*2320*/  FADD R11, R11, R12 ;  /* 0x0000000c0b0b7221 */ /* 0x000fe20000000000 */
[----:B------:R-:W-:Y:S01]  /*2330*/  I2FP.F32.S32 R9, R16 ;  /* 0x0000001000097245 */ /* 0x000fe20000201400 */
[----:B------:R-:W-:Y:S01]  /*2340*/  FADD R15, R10, R15 ;  /* 0x0000000f0a0f7221 */ /* 0x000fe20000000000 */
[----:B------:R-:W-:Y:S01]  /*2350*/  I2FP.F32.S32 R10, R7 ;  /* 0x00000007000a7245 */ /* 0x000fe20000201400 */
[----:B------:R-:W-:Y:S02]  /*2360*/  IMAD R7, R4, UR7, RZ ;  /* 0x0000000704077c24 */ /* 0x000fe4000f8e02ff */
[----:B------:R-:W-:Y:S01]  /*2370*/  FMUL R12, R11, R11 ;  /* 0x0000000b0b0c7220 */ /* 0x000fe20000400000 */
[C---:B--2---:R-:W-:Y:S01]  /*2380*/  IMAD R4, R0.reuse, UR52, RZ ;  /* 0x0000003400047c24 */ /* 0x044fe2000f8e02ff */
[----:B------:R-:W-:Y:S01]  /*2390*/  I2FP.F32.S32 R8, R8 ;  /* 0x0000000800087245 */ /* 0x000fe20000201400 */
[----:B------:R-:W-:-:S02]  /*23a0*/  IMAD R11, R0, UR7, RZ ;  /* 0x00000007000b7c24 */ /* 0x000fc4000f8e02ff */
[----:B------:R-:W-:Y:S01]  /*23b0*/  FADD R9, R14, R9 ;  /* 0x000000090e097221 */ /* 0x000fe20000000000 */
[----:B------:R-:W-:Y:S01]  /*23c0*/  I2FP.F32.S32 R0, R7 ;  /* 0x0000000700007245 */ /* 0x000fe20000201400 */
[----:B------:R-:W-:Y:S01]  /*23d0*/  FFMA R12, R15, R15, R12 ;  /* 0x0000000f0f0c7223 */ /* 0x000fe2000000000c */
[----:B------:R-:W-:Y:S01]  /*23e0*/  I2FP.F32.S32 R7, R4 ;  /* 0x0000000400077245 */ /* 0x000fe20000201400 */
[----:B------:R-:W-:Y:S01]  /*23f0*/  FADD R8, R17, R8 ;  /* 0x0000000811087221 */ /* 0x000fe20000000000 */
[----:B------:R-:W-:Y:S01]  /*2400*/  FADD R9, R9, R10 ;  /* 0x0000000a09097221 */ /* 0x000fe20000000000 */
[----:B------:R-:W-:Y:S01]  /*2410*/  I2FP.F32.S32 R4, R11 ;  /* 0x0000000b00047245 */ /* 0x000fe20000201400 */
[----:B------:R-:W-:Y:S06]  /*2420*/  @!P0 EXIT ;  /* 0x000000000000894d */ /* 0x000fec0003800000 */
[----:B------:R-:W-:Y:S01]  /*2430*/  IADD3 R10, PT, PT, R12, -0xd000000, RZ ;  /* 0xf30000000c0a7810 */ /* 0x000fe20007ffe0ff */
[----:B------:R0:W1:Y:S01]  /*2440*/  MUFU.RSQ R11, R12 ;  /* 0x0000000c000b7308 */ /* 0x0000620000001400 */
[----:B------:R-:W-:Y:S01]  /*2450*/  FADD R7, R8, R7 ;  /* 0x0000000708077221 */ /* 0x000fe20000000000 */
[----:B------:R-:W-:Y:S01]  /*2460*/  FADD R0, R5, R0 ;  /* 0x0000000005007221 */ /* 0x000fe20000000000 */
[----:B------:R-:W-:Y:S01]  /*2470*/  ISETP.GT.U32.AND P0, PT, R10, 0x727fffff, PT ;  /* 0x727fffff0a00780c */ /* 0x000fe20003f04070 */
[----:B------:R-:W-:Y:S01]  /*2480*/  FMUL R5, R6, R6 ;  /* 0x0000000606057220 */ /* 0x000fe20000400000 */
[----:B------:R-:W-:Y:S01]  /*2490*/  FADD R9, R9, R4 ;  /* 0x0000000409097221 */ /* 0x000fe20000000000 */
[----:B------:R-:W-:Y:S01]  /*24a0*/  FMUL R6, R7, R7 ;  /* 0x0000000707067220 */ /* 0x000fe20000400000 */
[----:B------:R-:W-:Y:S01]  /*24b0*/  BSSY.RECONVERGENT B0, `(.L_x_3) ;  /* 0x000000c000007945 */ /* 0x000fe20003800200 */
[----:B------:R-:W-:Y:S02]  /*24c0*/  FFMA R4, R0, R0, R5 ;  /* 0x0000000000047223 */ /* 0x000fe40000000005 */
[----:B------:R-:W-:-:S06]  /*24d0*/  FFMA R6, R9, R9, R6 ;  /* 0x0000000909067223 */ /* 0x000fcc0000000006 */
[----:B0-----:R-:W-:Y:S05]  /*24e0*/  @!P0 BRA `(.L_x_4) ;  /* 0x0000000000108947 */ /* 0x001fea0003800000 */
[----:B------:R-:W-:Y:S02]  /*24f0*/  MOV R0, R12 ;  /* 0x0000000c00007202 */ /* 0x000fe40000000f00 */
[----:B------:R-:W-:-:S07]  /*2500*/  MOV R12, 0x2520 ;  /* 0x00002520000c7802 */ /* 0x000fce0000000f00 */
[----:B-1----:R-:W-:Y:S05]  /*2510*/  CALL.REL.NOINC `($__internal_0_$__cuda_sm20_sqrt_rn_f32_slowpath) ;  /* 0x0000000000d87944 */ /* 0x002fea0003c00000 */
[----:B------:R-:W-:Y:S05]  /*2520*/  BRA `(.L_x_5) ;  /* 0x0000000000107947 */ /* 0x000fea0003800000 */
.L_x_4:
[----:B-1----:R-:W-:Y:S01]  /*2530*/  FMUL.FTZ R5, R12, R11 ;  /* 0x0000000b0c057220 */ /* 0x002fe20000410000 */
[----:B------:R-:W-:-:S03]  /*2540*/  FMUL.FTZ R11, R11, 0.5 ;  /* 0x3f0000000b0b7820 */ /* 0x000fc60000410000 */
[----:B------:R-:W-:-:S04]  /*2550*/  FFMA R0, -R5, R5, R12 ;  /* 0x0000000505007223 */ /* 0x000fc8000000010c */
[----:B------:R-:W-:-:S07]  /*2560*/  FFMA R0, R0, R11, R5 ;  /* 0x0000000b00007223 */ /* 0x000fce0000000005 */
.L_x_5:
[----:B------:R-:W-:Y:S05]  /*2570*/  BSYNC.RECONVERGENT B0 ;  /* 0x0000000000007941 */ /* 0x000fea0003800200 */
.L_x_3:
[----:B------:R-:W-:Y:S01]  /*2580*/  FMUL R0, R0, 0.125 ;  /* 0x3e00000000007820 */ /* 0x000fe20000400000 */
[----:B------:R-:W-:Y:S01]  /*2590*/  IADD3 R8, PT, PT, R6, -0xd000000, RZ ;  /* 0xf300000006087810 */ /* 0x000fe20007ffe0ff */
[----:B------:R0:W1:Y:S01]  /*25a0*/  MUFU.RSQ R7, R6 ;  /* 0x0000000600077308 */ /* 0x0000620000001400 */
[----:B------:R-:W-:Y:S02]  /*25b0*/  BSSY.RECONVERGENT B0, `(.L_x_6) ;  /* 0x000000d000007945 */ /* 0x000fe40003800200 */
[----:B------:R-:W-:Y:S02]  /*25c0*/  FMNMX R0, R0, 255, PT ;  /* 0x437f000000007809 */ /* 0x000fe40003800000 */
[----:B------:R-:W-:-:S03]  /*25d0*/  ISETP.GT.U32.AND P0, PT, R8, 0x727fffff, PT ;  /* 0x727fffff0800780c */ /* 0x000fc60003f04070 */
[----:B------:R0:W2:Y:S10]  /*25e0*/  F2I.U32.TRUNC.NTZ R5, R0 ;  /* 0x0000000000057305 */ /* 0x0000b4000020f000 */
[----:B01----:R-:W-:Y:S05]  /*25f0*/  @!P0 BRA `(.L_x_7) ;  /* 0x0000000000108947 */ /* 0x003fea0003800000 */
[----:B------:R-:W-:Y:S02]  /*2600*/  MOV R0, R6 ;  /* 0x0000000600007202 */ /* 0x000fe40000000f00 */
[----:B------:R-:W-:-:S07]  /*2610*/  MOV R12, 0x2630 ;  /* 0x00002630000c7802 */ /* 0x000fce0000000f00 */
[----:B--2---:R-:W-:Y:S05]  /*2620*/  CALL.REL.NOINC `($__internal_0_$__cuda_sm20_sqrt_rn_f32_slowpath) ;  /* 0x0000000000947944 */ /* 0x004fea0003c00000 */
[----:B------:R-:W-:Y:S05]  /*2630*/  BRA `(.L_x_8) ;  /* 0x0000000000107947 */ /* 0x000fea0003800000 */
.L_x_7:
[----:B------:R-:W-:Y:S01]  /*2640*/  FMUL.FTZ R9, R6, R7 ;  /* 0x0000000706097220 */ /* 0x000fe20000410000 */
[----:B------:R-:W-:-:S03]  /*2650*/  FMUL.FTZ R7, R7, 0.5 ;  /* 0x3f00000007077820 */ /* 0x000fc60000410000 */
[----:B------:R-:W-:-:S04]  /*2660*/  FFMA R0, -R9, R9, R6 ;  /* 0x0000000909007223 */ /* 0x000fc80000000106 */
[----:B------:R-:W-:-:S07]  /*2670*/  FFMA R0, R0, R7, R9 ;  /* 0x0000000700007223 */ /* 0x000fce0000000009 */
.L_x_8:
[----:B------:R-:W-:Y:S05]  /*2680*/  BSYNC.RECONVERGENT B0 ;  /* 0x0000000000007941 */ /* 0x000fea0003800200 */
.L_x_6:
[----:B------:R-:W-:Y:S01]  /*2690*/  FMUL R0, R0, 0.125 ;  /* 0x3e00000000007820 */ /* 0x000fe20000400000 */
[----:B------:R-:W-:Y:S01]  /*26a0*/  IADD3 R8, PT, PT, R4, -0xd000000, RZ ;  /* 0xf300000004087810 */ /* 0x000fe20007ffe0ff */
[----:B------:R0:W1:Y:S01]  /*26b0*/  MUFU.RSQ R7, R4 ;  /* 0x0000000400077308 */ /* 0x0000620000001400 */
[----:B------:R-:W-:Y:S02]  /*26c0*/  BSSY.RECONVERGENT B0, `(.L_x_9) ;  /* 0x000000d000007945 */ /* 0x000fe40003800200 */
[----:B------:R-:W-:Y:S02]  /*26d0*/  FMNMX R0, R0, 255, PT ;  /* 0x437f000000007809 */ /* 0x000fe40003800000 */
[----:B------:R-:W-:-:S03]  /*26e0*/  ISETP.GT.U32.AND P0, PT, R8, 0x727fffff, PT ;  /* 0x727fffff0800780c */ /* 0x000fc60003f04070 */
[----:B------:R0:W3:Y:S10]  /*26f0*/  F2I.U32.TRUNC.NTZ R6, R0 ;  /* 0x0000000000067305 */ /* 0x0000f4000020f000 */
[----:B01----:R-:W-:Y:S05]  /*2700*/  @!P0 BRA `(.L_x_10) ;  /* 0x0000000000108947 */ /* 0x003fea0003800000 */
[----:B------:R-:W-:Y:S02]  /*2710*/  MOV R0, R4 ;  /* 0x0000000400007202 */ /* 0x000fe40000000f00 */
[----:B------:R-:W-:-:S07]  /*2720*/  MOV R12, 0x2740 ;  /* 0x00002740000c7802 */ /* 0x000fce0000000f00 */
[----:B--23--:R-:W-:Y:S05]  /*2730*/  CALL.REL.NOINC `($__internal_0_$__cuda_sm20_sqrt_rn_f32_slowpath) ;  /* 0x0000000000507944 */ /* 0x00cfea0003c00000 */
[----:B------:R-:W-:Y:S05]  /*2740*/  BRA `(.L_x_11) ;  /* 0x0000000000107947 */ /* 0x000fea0003800000 */
.L_x_10:
[----:B------:R-:W-:Y:S01]  /*2750*/  FMUL.FTZ R9, R4, R7 ;  /* 0x0000000704097220 */ /* 0x000fe20000410000 */
[----:B------:R-:W-:-:S03]  /*2760*/  FMUL.FTZ R7, R7, 0.5 ;  /* 0x3f00000007077820 */ /* 0x000fc60000410000 */
[----:B------:R-:W-:-:S04]  /*2770*/  FFMA R0, -R9, R9, R4 ;  /* 0x0000000909007223 */ /* 0x000fc80000000104 */
[----:B------:R-:W-:-:S07]  /*2780*/  FFMA R0, R0, R7, R9 ;  /* 0x0000000700007223 */ /* 0x000fce0000000009 */
.L_x_11:
[----:B------:R-:W-:Y:S05]  /*2790*/  BSYNC.RECONVERGENT B0 ;  /* 0x0000000000007941 */ /* 0x000fea0003800200 */
.L_x_9:
[----:B------:R-:W0:Y:S01]  /*27a0*/  LDCU UR8, c[0x0][0x394] ;  /* 0x00007280ff0877ac */ /* 0x000e220008000800 */
[----:B------:R-:W-:Y:S01]  /*27b0*/  FMUL R0, R0, 0.125 ;  /* 0x3e00000000007820 */ /* 0x000fe20000400000 */
[----:B------:R-:W1:Y:S04]  /*27c0*/  LDCU UR9, c[0x0][0x398] ;  /* 0x00007300ff0977ac */ /* 0x000e680008000800 */
[----:B------:R-:W-:Y:S01]  /*27d0*/  FMNMX R0, R0, 255, PT ;  /* 0x437f000000007809 */ /* 0x000fe20003800000 */
[----:B------:R-:W4:Y:S03]  /*27e0*/  LDCU.64 UR6, c[0x0][0x388] ;  /* 0x00007100ff0677ac */ /* 0x000f260008000a00 */
[----:B------:R-:W5:Y:S01]  /*27f0*/  F2I.U32.TRUNC.NTZ R7, R0 ;  /* 0x0000000000077305 */ /* 0x000f62000020f000 */
[----:B0-----:R-:W-:-:S04]  /*2800*/  IMAD R2, R2, UR8, R3 ;  /* 0x0000000802027c24 */ /* 0x001fc8000f8e0203 */
[----:B-1----:R-:W-:-:S05]  /*2810*/  IMAD R3, R2, UR9, RZ ;  /* 0x0000000902037c24 */ /* 0x002fca000f8e02ff */
[----:B----4-:R-:W-:-:S04]  /*2820*/  IADD3 R2, P0, PT, R3, UR6, RZ ;  /* 0x0000000603027c10 */ /* 0x010fc8000ff1e0ff */
[----:B------:R-:W-:-:S05]  /*2830*/  LEA.HI.X.SX32 R3, R3, UR7, 0x1, P0 ;  /* 0x0000000703037c11 */ /* 0x000fca00080f0eff */
[----:B-----5:R-:W-:Y:S04]  /*2840*/  STG.E.U8 desc[UR4][R2.64+0x2], R7 ;  /* 0x0000020702007986 */ /* 0x020fe8000c101104 */
[----:B---3--:R-:W-:Y:S04]  /*2850*/  STG.E.U8 desc[UR4][R2.64+0x1], R6 ;  /* 0x0000010602007986 */ /* 0x008fe8000c101104 */
[----:B--2---:R-:W-:Y:S01]  /*2860*/  STG.E.U8 desc[UR4][R2.64], R5 ;  /* 0x0000000502007986 */ /* 0x004fe2000c101104 */
[----:B------:R-:W-:Y:S05]  /*2870*/  EXIT ;  /* 0x000000000000794d */ /* 0x000fea0003800000 */
        .weak           $__internal_0_$__cuda_sm20_sqrt_rn_f32_slowpath
        .type           $__internal_0_$__cuda_sm20_sqrt_rn_f32_slowpath,@function
        .size           $__internal_0_$__cuda_sm20_sqrt_rn_f32_slowpath,(.L_x_14 - $__internal_0_$__cuda_sm20_sqrt_rn_f32_slowpath)
$__internal_0_$__cuda_sm20_sqrt_rn_f32_slowpath:
[----:B------:R-:W-:-:S13]  /*2880*/  LOP3.LUT P0, RZ, R0, 0x7fffffff, RZ, 0xc0, !PT ;  /* 0x7fffffff00ff7812 */ /* 0x000fda000780c0ff */
[----:B------:R-:W-:Y:S01]  /*2890*/  @!P0 MOV R7, R0 ;  /* 0x0000000000078202 */ /* 0x000fe20000000f00 */
[----:B------:R-:W-:Y:S06]  /*28a0*/  @!P0 BRA `(.L_x_12) ;  /* 0x0000000000408947 */ /* 0x000fec0003800000 */
[----:B------:R-:W-:-:S13]  /*28b0*/  FSETP.GEU.FTZ.AND P0, PT, R0, RZ, PT ;  /* 0x000000ff0000720b */ /* 0x000fda0003f1e000 */
[----:B------:R-:W-:Y:S01]  /*28c0*/  @!P0 MOV R7, 0x7fffffff ;  /* 0x7fffffff00078802 */ /* 0x000fe20000000f00 */
[----:B------:R-:W-:Y:S06]  /*28d0*/  @!P0 BRA `(.L_x_12) ;  /* 0x0000000000348947 */ /* 0x000fec0003800000 */
[----:B------:R-:W-:-:S13]  /*28e0*/  FSETP.GTU.FTZ.AND P0, PT, |R0|, +INF , PT ;  /* 0x7f8000000000780b */ /* 0x000fda0003f1c200 */
[----:B------:R-:W-:Y:S01]  /*28f0*/  @P0 FADD.FTZ R7, R0, 1 ;  /* 0x3f80000000070421 */ /* 0x000fe20000010000 */
[----:B------:R-:W-:Y:S06]  /*2900*/  @P0 BRA `(.L_x_12) ;  /* 0x0000000000280947 */ /* 0x000fec0003800000 */
[----:B------:R-:W-:-:S13]  /*2910*/  FSETP.NEU.FTZ.AND P0, PT, |R0|, +INF , PT ;  /* 0x7f8000000000780b */ /* 0x000fda0003f1d200 */
[----:B------:R-:W-:-:S04]  /*2920*/  @P0 FFMA R8, R0, 1.84467440737095516160e+19, RZ ;  /* 0x5f80000000080823 */ /* 0x000fc800000000ff */
[----:B------:R-:W0:Y:S02]  /*2930*/  @P0 MUFU.RSQ R7, R8 ;  /* 0x0000000800070308 */ /* 0x000e240000001400 */
[----:B0-----:R-:W-:Y:S01]  /*2940*/  @P0 FMUL.FTZ R9, R8, R7 ;  /* 0x0000000708090220 */ /* 0x001fe20000410000 */
[----:B------:R-:W-:Y:S01]  /*2950*/  @P0 FMUL.FTZ R11, R7, 0.5 ;  /* 0x3f000000070b0820 */ /* 0x000fe20000410000 */
[----:B------:R-:W-:Y:S02]  /*2960*/  @!P0 MOV R7, R0 ;  /* 0x0000000000078202 */ /* 0x000fe40000000f00 */
[----:B------:R-:W-:-:S04]  /*2970*/  @P0 FADD.FTZ R10, -R9, -RZ ;  /* 0x800000ff090a0221 */ /* 0x000fc80000010100 */
[----:B------:R-:W-:-:S04]  /*2980*/  @P0 FFMA R10, R9, R10, R8 ;  /* 0x0000000a090a0223 */ /* 0x000fc80000000008 */
[----:B------:R-:W-:-:S04]  /*2990*/  @P0 FFMA R10, R10, R11, R9 ;  /* 0x0000000b0a0a0223 */ /* 0x000fc80000000009 */
[----:B------:R-:W-:-:S07]  /*29a0*/  @P0 FMUL.FTZ R7, R10, 2.3283064365386962891e-10 ;  /* 0x2f8000000a070820 */ /* 0x000fce0000410000 */
.L_x_12:
[----:B------:R-:W-:Y:S01]  /*29b0*/  HFMA2 R9, -RZ, RZ, 0, 0 ;  /* 0x00000000ff097431 */ /* 0x000fe200000001ff */
[----:B------:R-:W-:Y:S02]  /*29c0*/  MOV R8, R12 ;  /* 0x0000000c00087202 */ /* 0x000fe40000000f00 */
[----:B------:R-:W-:Y:S02]  /*29d0*/  MOV R0, R7 ;  /* 0x0000000700007202 */ /* 0x000fe40000000f00 */
[----:B------:R-:W-:Y:S05]  /*29e0*/  RET.REL.NODEC R8 `(_Z5sobelPhS_jjj) ;  /* 0xffffffd408847950 */ /* 0x000fea0003c3ffff */
.L_x_13:
[----:B------:R-:W-:-:S00]  /*29f0*/  BRA `(.L_x_13) ;  /* 0xfffffffc00fc7947 */ /* 0x000fc0000383ffff */
[----:B------:R-:W-:-:S00]  /*2a00*/  NOP ;  /* 0x0000000000007918 */ /* 0x000fc00000000000 */
[----:B------:R-:W-:-:S00]  /*2a10*/  NOP ;  /* 0x0000000000007918 */ /* 0x000fc00000000000 */
[----:B------:R-:W-:-:S00]  /*2a20*/  NOP ;  /* 0x0000000000007918 */ /* 0x000fc00000000000 */
[----:B------:R-:W-:-:S00]  /*2a30*/  NOP ;  /* 0x0000000000007918 */ /* 0x000fc00000000000 */
[----:B------:R-:W-:-:S00]  /*2a40*/  NOP ;  /* 0x0000000000007918 */ /* 0x000fc00000000000 */
[----:B------:R-:W-:-:S00]  /*2a50*/  NOP ;  /* 0x0000000000007918 */ /* 0x000fc00000000000 */
[----:B------:R-:W-:-:S00]  /*2a60*/  NOP ;  /* 0x0000000000007918 */ /* 0x000fc00000000000 */
[----:B------:R-:W-:-:S00]  /*2a70*/  NOP ;  /* 0x0000000000007918 */ /* 0x000fc00000000000 */
.L_x_14:


//--------------------- .nv.shared._Z5sobelPhS_jjj --------------------------
	.section	.nv.shared._Z5sobelPhS_jjj,"aw",@nobits
	.sectionflags	@""
.nv.shared._Z5sobelPhS_jjj:
	.zero		4096


//--------------------- .nv.shared.reserved.0     --------------------------
	.section	.nv.shared.reserved.0,"aw",@nobits
	.weak		__nv_reservedSMEM_offset_0_alias
	.size		__nv_reservedSMEM_offset_0_alias, 0, 64
	.other		__nv_reservedSMEM_offset_0_alias,@"STO_CUDA_RESERVED_SHARED STV_DEFAULT"
__nv_reservedSMEM_offset_0_alias:
	.zero		0
	.zero		64


//--------------------- .nv.constant0._Z5sobelPhS_jjj --------------------------
	.section	.nv.constant0._Z5sobelPhS_jjj,"a",@progbits
	.sectionflags	@""
	.align	4
.nv.constant0._Z5sobelPhS_jjj:
	.zero		924


//--------------------- SYMBOLS --------------------------

	.type		.nv.reservedSmem.offset0,@object
	.size		.nv.reservedSmem.offset0,0x4
	.type		.nv.reservedSmem.cap,@object
	.size		.nv.reservedSmem.cap,0x4
